def gluon_tcgen05(
    a_ptr,
    b_ptr,
    c_ptr,
    M,
    N,
    K,
    stride_am,
    stride_bk,
    stride_cm,
    BLOCK_M: gl.constexpr,
    BLOCK_N: gl.constexpr,
    BLOCK_K: gl.constexpr,
    DTYPE: gl.constexpr,
    A_LAYOUT: gl.constexpr,
    B_LAYOUT: gl.constexpr,
    C_LAYOUT: gl.constexpr,
    B_SHAPE: gl.constexpr,
    TMEM_LAYOUT: gl.constexpr,
    TMEM_REG: gl.constexpr,
    TRANS_B: gl.constexpr,
    NUM_BUFFERS: gl.constexpr,
):
    a_desc = tma.make_tensor_descriptor(
        a_ptr, [M, K], [stride_am, 1], [BLOCK_M, BLOCK_K], A_LAYOUT
    )
    b_desc = tma.make_tensor_descriptor(
        b_ptr,
        [N, K] if TRANS_B else [K, N],
        [stride_bk, 1],
        B_SHAPE,
        B_LAYOUT,
    )
    c_desc = tma.make_tensor_descriptor(
        c_ptr, [M, N], [stride_cm, 1], [BLOCK_M, BLOCK_N], C_LAYOUT
    )

    a_bufs = gl.allocate_shared_memory(
        DTYPE, [NUM_BUFFERS, BLOCK_M, BLOCK_K], A_LAYOUT
    )
    b_bufs = gl.allocate_shared_memory(DTYPE, [NUM_BUFFERS] + B_SHAPE, B_LAYOUT)

    pid_m = gl.program_id(0)
    pid_n = gl.program_id(1)
    off_m = pid_m * BLOCK_M
    off_n = pid_n * BLOCK_N

    tma_bars = gl.allocate_shared_memory(
        gl.int64, [NUM_BUFFERS, 1], mbarrier.MBarrierLayout()
    )
    mma_bars = gl.allocate_shared_memory(
        gl.int64, [NUM_BUFFERS, 1], mbarrier.MBarrierLayout()
    )
    for i in gl.static_range(NUM_BUFFERS):
        mbarrier.init(tma_bars.index(i), count=1)
        mbarrier.init(mma_bars.index(i), count=1)

    acc_tmem = allocate_tensor_memory(gl.float32, [BLOCK_M, BLOCK_N], TMEM_LAYOUT)
    idx = 0
    phase = 0
    use_acc = False
    for k in range(0, K, BLOCK_K):
        a = a_bufs.index(idx)
        b = b_bufs.index(idx)
        tma_bar = tma_bars.index(idx)
        mma_bar = mma_bars.index(idx)
        mbarrier.expect(
            tma_bar, a_desc.block_type.nbytes + b_desc.block_type.nbytes
        )
        tma.async_copy_global_to_shared(a_desc, [off_m, k], tma_bar, a)
        tma.async_copy_global_to_shared(
            b_desc, [off_n, k] if TRANS_B else [k, off_n], tma_bar, b
        )
        mbarrier.wait(tma_bar, phase=phase)

        if TRANS_B:
            b = b.permute((1, 0))
        tcgen05_mma(a, b, acc_tmem, use_acc=use_acc)
        tcgen05_commit(mma_bar)
        mbarrier.wait(mma_bar, phase=phase)
        use_acc = True

        idx += 1
        if idx == NUM_BUFFERS:
            idx = 0
            phase ^= 1

    for i in gl.static_range(NUM_BUFFERS):
        mbarrier.invalidate(tma_bars.index(i))
        mbarrier.invalidate(mma_bars.index(i))

    acc = acc_tmem.load(TMEM_REG)
    c_smem = gl.allocate_shared_memory(DTYPE, [BLOCK_M, BLOCK_N], C_LAYOUT)
    c_smem.store(acc.to(DTYPE))
    fence_async_shared()
    tma.async_copy_shared_to_global(c_desc, [off_m, off_n], c_smem)
    tma.store_wait(pendings=0)

# config = {"BLOCK_K": 64, "BLOCK_M": 64, "BLOCK_N": 128, "arch": "sm_100", "dtype": "fp8e4m3", "num_buffers": 1, "num_warps": 4, "trans_b": 1}
# arch = sm_100


// ===== COMPILED SASS (sm_100a) =====

	.target	sm_100a

	.elftype	@"ET_EXEC"


//--------------------- .note.nv.tkinfo           --------------------------
	.section	.note.nv.tkinfo,"",@"SHT_NOTE"
	.sectionflags	@"SHF_NOTE_NV_TKINFO"
	.tkinfo
        /*0018*/ 	.word	0x00000081
        /*0030*/ 	.string	""
        /*0030*/ 	.string	"ptxas-blackwell"
        /*0030*/ 	.string	"Cuda compilation tools, release 12.9, V12.9.86"
        /*0030*/ 	.string	"Build cuda_12.9.r12.9/compiler.36037853_0"
        /*0030*/ 	.string	"-v  -suppress-debug-info  -lineinfo  -arch sm_100a "



//--------------------- .note.nv.cuver            --------------------------
	.section	.note.nv.cuver,"",@"SHT_NOTE"
	.sectionflags	@"SHF_NOTE_NV_CUVER"
        /*0018*/ 	.short	0x0001
        /*001a*/ 	.short	0x0064
        /*001c*/ 	.short	0x0001
        /*001e*/ 	.short	0x0000
        /*0020*/ 	.short	0x0001
        /*0022*/ 	.short	0x0000


//--------------------- .nv.info                  --------------------------
	.section	.nv.info,"",@"SHT_CUDA_INFO"
	.align	4


	//----- nvinfo : EIATTR_REGCOUNT
	.align		4
        /*0000*/ 	.byte	0x04, 0x2f
        /*0002*/ 	.short	(.L_4 - .L_3)
	.align		4
.L_3:
        /*0004*/ 	.word	index@(gluon_tcgen05)
        /*0008*/ 	.word	0x00000047


	//----- nvinfo : EIATTR_FRAME_SIZE
	.align		4
.L_4:
        /*000c*/ 	.byte	0x04, 0x11
        /*000e*/ 	.short	(.L_6 - .L_5)
	.align		4
.L_5:
        /*0010*/ 	.word	index@($__internal_2_$__cuda_sm10x_tcgen05_guardrail_trap_unallocated_columns_being_dealloced)
        /*0014*/ 	.word	0x00000000


	//----- nvinfo : EIATTR_FRAME_SIZE
	.align		4
.L_6:
        /*0018*/ 	.byte	0x04, 0x11
        /*001a*/ 	.short	(.L_8 - .L_7)
	.align		4
.L_7:
        /*001c*/ 	.word	index@($__internal_1_$__cuda_sm10x_tcgen05_guardrail_trap_phase_invalid_during_alloc)
        /*0020*/ 	.word	0x00000000


	//----- nvinfo : EIATTR_FRAME_SIZE
	.align		4
.L_8:
        /*0024*/ 	.byte	0x04, 0x11
        /*0026*/ 	.short	(.L_10 - .L_9)
	.align		4
.L_9:
        /*0028*/ 	.word	index@($__internal_0_$__cuda_sm10x_tcgen05_guardrail_trap_col_being_dealloced_not_returned_by_alloc)
        /*002c*/ 	.word	0x00000000


	//----- nvinfo : EIATTR_FRAME_SIZE
	.align		4
.L_10:
        /*0030*/ 	.byte	0x04, 0x11
        /*0032*/ 	.short	(.L_12 - .L_11)
	.align		4
.L_11:
        /*0034*/ 	.word	index@(gluon_tcgen05)
        /*0038*/ 	.word	0x00000000


	//----- nvinfo : EIATTR_MIN_STACK_SIZE
	.align		4
.L_12:
        /*003c*/ 	.byte	0x04, 0x12
        /*003e*/ 	.short	(.L_14 - .L_13)
	.align		4
.L_13:
        /*0040*/ 	.word	index@(gluon_tcgen05)
        /*0044*/ 	.word	0x00000000
.L_14:


//--------------------- .nv.info.gluon_tcgen05    --------------------------
	.section	.nv.info.gluon_tcgen05,"",@"SHT_CUDA_INFO"
	.sectionflags	@""
	.align	4


	//----- nvinfo : EIATTR_CUDA_API_VERSION
	.align		4
        /*0000*/ 	.byte	0x04, 0x37
        /*0002*/ 	.short	(.L_16 - .L_15)
.L_15:
        /*0004*/ 	.word	0x00000081


	//----- nvinfo : EIATTR_KPARAM_INFO
	.align		4
.L_16:
        /*0008*/ 	.byte	0x04, 0x17
        /*000a*/ 	.short	(.L_18 - .L_17)
.L_17:
        /*000c*/ 	.word	0x00000000
        /*0010*/ 	.short	0x000a
        /*0012*/ 	.short	0x0048
        /*0014*/ 	.byte	0x00, 0xf4, 0x21, 0x00


	//----- nvinfo : EIATTR_KPARAM_INFO
	.align		4
.L_18:
        /*0018*/ 	.byte	0x04, 0x17
        /*001a*/ 	.short	(.L_20 - .L_19)
.L_19:
        /*001c*/ 	.word	0x00000000
        /*0020*/ 	.short	0x0009
        /*0022*/ 	.short	0x0040
        /*0024*/ 	.byte	0x00, 0xf4, 0x21, 0x00


	//----- nvinfo : EIATTR_KPARAM_INFO
	.align		4
.L_20:
        /*0028*/ 	.byte	0x04, 0x17
        /*002a*/ 	.short	(.L_22 - .L_21)
.L_21:
        /*002c*/ 	.word	0x00000000
        /*0030*/ 	.short	0x0008
        /*0032*/ 	.short	0x0038
        /*0034*/ 	.byte	0x00, 0xf0, 0x21, 0x00


	//----- nvinfo : EIATTR_KPARAM_INFO
	.align		4
.L_22:
        /*0038*/ 	.byte	0x04, 0x17
        /*003a*/ 	.short	(.L_24 - .L_23)
.L_23:
        /*003c*/ 	.word	0x00000000
        /*0040*/ 	.short	0x0007
        /*0042*/ 	.short	0x0030
        /*0044*/ 	.byte	0x00, 0xf0, 0x21, 0x00


	//----- nvinfo : EIATTR_KPARAM_INFO
	.align		4
.L_24:
        /*0048*/ 	.byte	0x04, 0x17
        /*004a*/ 	.short	(.L_26 - .L_25)
.L_25:
        /*004c*/ 	.word	0x00000000
        /*0050*/ 	.short	0x0006
        /*0052*/ 	.short	0x0028
        /*0054*/ 	.byte	0x00, 0xf0, 0x21, 0x00


	//----- nvinfo : EIATTR_KPARAM_INFO
	.align		4
.L_26:
        /*0058*/ 	.byte	0x04, 0x17
        /*005a*/ 	.short	(.L_28 - .L_27)
.L_27:
        /*005c*/ 	.word	0x00000000
        /*0060*/ 	.short	0x0005
        /*0062*/ 	.short	0x0020
        /*0064*/ 	.byte	0x00, 0xf0, 0x11, 0x00


	//----- nvinfo : EIATTR_KPARAM_INFO
	.align		4
.L_28:
        /*0068*/ 	.byte	0x04, 0x17
        /*006a*/ 	.short	(.L_30 - .L_29)
.L_29:
        /*006c*/ 	.word	0x00000000
        /*0070*/ 	.short	0x0004
        /*0072*/ 	.short	0x001c
        /*0074*/ 	.byte	0x00, 0xf0, 0x11, 0x00


	//----- nvinfo : EIATTR_KPARAM_INFO
	.align		4
.L_30:
        /*0078*/ 	.byte	0x04, 0x17
        /*007a*/ 	.short	(.L_32 - .L_31)
.L_31:
        /*007c*/ 	.word	0x00000000
        /*0080*/ 	.short	0x0003
        /*0082*/ 	.short	0x0018
        /*0084*/ 	.byte	0x00, 0xf0, 0x11, 0x00


	//----- nvinfo : EIATTR_KPARAM_INFO
	.align		4
.L_32:
        /*0088*/ 	.byte	0x04, 0x17
        /*008a*/ 	.short	(.L_34 - .L_33)
.L_33:
        /*008c*/ 	.word	0x00000000
        /*0090*/ 	.short	0x0002
        /*0092*/ 	.short	0x0010
        /*0094*/ 	.byte	0x00, 0xf4, 0x21, 0x00


	//----- nvinfo : EIATTR_KPARAM_INFO
	.align		4
.L_34:
        /*0098*/ 	.byte	0x04, 0x17
        /*009a*/ 	.short	(.L_36 - .L_35)
.L_35:
        /*009c*/ 	.word	0x00000000
        /*00a0*/ 	.short	0x0001
        /*00a2*/ 	.short	0x0008
        /*00a4*/ 	.byte	0x00, 0xf4, 0x21, 0x00


	//----- nvinfo : EIATTR_KPARAM_INFO
	.align		4
.L_36:
        /*00a8*/ 	.byte	0x04, 0x17
        /*00aa*/ 	.short	(.L_38 - .L_37)
.L_37:
        /*00ac*/ 	.word	0x00000000
        /*00b0*/ 	.short	0x0000
        /*00b2*/ 	.short	0x0000
        /*00b4*/ 	.byte	0x00, 0xf4, 0x21, 0x00


	//----- nvinfo : EIATTR_AT_ENTRY_FRAGMENTS
	.align		4
.L_38:
        /*00b8*/ 	.byte	0x04, 0x4f
        /*00ba*/ 	.short	(.L_40 - .L_39)


	//   ....[0]....
.L_39:
        /*00bc*/ 	.word	0x00000004


	//----- nvinfo : EIATTR_RESERVED_SMEM_USED
	.align		4
.L_40:
        /*00c0*/ 	.byte	0x01, 0x41
	.zero		2


	//----- nvinfo : EIATTR_SPARSE_MMA_MASK
	.align		4
        /*00c4*/ 	.byte	0x03, 0x50
        /*00c6*/ 	.short	0x0000


	//----- nvinfo : EIATTR_TCGEN05_1CTA_USED
	.align		4
        /*00c8*/ 	.byte	0x01, 0x51
	.zero		2


	//----- nvinfo : EIATTR_MAXREG_COUNT
	.align		4
        /*00cc*/ 	.byte	0x03, 0x1b
        /*00ce*/ 	.short	0x00ff


	//----- nvinfo : EIATTR_NUM_BARRIERS
	.align		4
        /*00d0*/ 	.byte	0x02, 0x4c
        /*00d2*/ 	.byte	0x01
	.zero		1


	//----- nvinfo : EIATTR_INT_WARP_WIDE_INSTR_OFFSETS
	.align		4
        /*00d4*/ 	.byte	0x04, 0x31
        /*00d6*/ 	.short	(.L_42 - .L_41)


	//   ....[0]....
.L_41:
        /*00d8*/ 	.word	0x000016a0


	//   ....[1]....
        /*00dc*/ 	.word	0x000016c0


	//   ....[2]....
        /*00e0*/ 	.word	0x00001740


	//   ....[3]....
        /*00e4*/ 	.word	0x00001850


	//   ....[4]....
        /*00e8*/ 	.word	0x00001860


	//   ....[5]....
        /*00ec*/ 	.word	0x00001910


	//   ....[6]....
        /*00f0*/ 	.word	0x00001920


	//   ....[7]....
        /*00f4*/ 	.word	0x00001ad0


	//   ....[8]....
        /*00f8*/ 	.word	0x00001ae0


	//   ....[9]....
        /*00fc*/ 	.word	0x00001c00


	//   ....[10]....
        /*0100*/ 	.word	0x00001c10


	//   ....[11]....
        /*0104*/ 	.word	0x00001c50


	//   ....[12]....
        /*0108*/ 	.word	0x00001c90


	//   ....[13]....
        /*010c*/ 	.word	0x00001dd0


	//   ....[14]....
        /*0110*/ 	.word	0x00001de0


	//   ....[15]....
        /*0114*/ 	.word	0x00002020


	//   ....[16]....
        /*0118*/ 	.word	0x00002030


	//   ....[17]....
        /*011c*/ 	.word	0x000024c0


	//   ....[18]....
        /*0120*/ 	.word	0x00002510


	//----- nvinfo : EIATTR_COOP_GROUP_MASK_REGIDS
	.align		4
.L_42:
        /*0124*/ 	.byte	0x04, 0x29
        /*0126*/ 	.short	(.L_44 - .L_43)


	//   ....[0]....
.L_43:
        /*0128*/ 	.word	0xffffffff


	//   ....[1]....
        /*012c*/ 	.word	0xffffffff


	//   ....[2]....
        /*0130*/ 	.word	0xffffffff


	//   ....[3]....
        /*0134*/ 	.word	0xffffffff


	//   ....[4]....
        /*0138*/ 	.word	0xffffffff


	//   ....[5]....
        /*013c*/ 	.word	0xffffffff


	//   ....[6]....
        /*0140*/ 	.word	0xffffffff


	//   ....[7]....
        /*0144*/ 	.word	0xffffffff


	//   ....[8]....
        /*0148*/ 	.word	0xffffffff


	//   ....[9]....
        /*014c*/ 	.word	0xffffffff


	//----- nvinfo : EIATTR_COOP_GROUP_INSTR_OFFSETS
	.align		4
.L_44:
        /*0150*/ 	.byte	0x04, 0x28
        /*0152*/ 	.short	(.L_46 - .L_45)


	//   ....[0]....
.L_45:
        /*0154*/ 	.word	0x00000050


	//   ....[1]....
        /*0158*/ 	.word	0x00000310


	//   ....[2]....
        /*015c*/ 	.word	0x000004f0


	//   ....[3]....
        /*0160*/ 	.word	0x00000980


	//   ....[4]....
        /*0164*/ 	.word	0x00000ac0


	//   ....[5]....
        /*0168*/ 	.word	0x00000fa0


	//   ....[6]....
        /*016c*/ 	.word	0x000010e0


	//   ....[7]....
        /*0170*/ 	.word	0x00001530


	//   ....[8]....
        /*0174*/ 	.word	0x00002350


	//   ....[9]....
        /*0178*/ 	.word	0x000025c0


	//----- nvinfo : EIATTR_VRC_CTA_INIT_COUNT
	.align		4
.L_46:
        /*017c*/ 	.byte	0x02, 0x4a
        /*017e*/ 	.byte	0x80
	.zero		1


	//----- nvinfo : EIATTR_MBARRIER_INSTR_OFFSETS
	.align		4
        /*0180*/ 	.byte	0x04, 0x39
        /*0182*/ 	.short	(.L_48 - .L_47)


	//   ....[0]....
.L_47:
        /*0184*/ 	.word	0x00001760
        /*0188*/ 	.word	0x000000ff
        /*018c*/ 	.word	0x00003000
        /*0190*/ 	.short	0x0100
        /*0192*/ 	.byte	0x08
	.zero		1


	//   ....[1]....
        /*0194*/ 	.word	0x00001770
        /*0198*/ 	.word	0x000000ff
        /*019c*/ 	.word	0x00003010
        /*01a0*/ 	.short	0x0100
        /*01a2*/ 	.byte	0x08
	.zero		1


	//   ....[2]....
        /*01a4*/ 	.word	0x000019f0
        /*01a8*/ 	.word	0x000000ff
        /*01ac*/ 	.word	0x00003000
        /*01b0*/ 	.short	0x010a
        /*01b2*/ 	.byte	0x08
	.zero		1


	//   ....[3]....
        /*01b4*/ 	.word	0x00001b30
        /*01b8*/ 	.word	0x000000ff
        /*01bc*/ 	.word	0x00003010
        /*01c0*/ 	.short	0x010a
        /*01c2*/ 	.byte	0x08
	.zero		1


	//   ....[4]....
        /*01c4*/ 	.word	0x00001d10
        /*01c8*/ 	.word	0x000000ff
        /*01cc*/ 	.word	0x00003000
        /*01d0*/ 	.short	0x010a
        /*01d2*/ 	.byte	0x08
	.zero		1


	//   ....[5]....
        /*01d4*/ 	.word	0x00001e20
        /*01d8*/ 	.word	0x000000ff
        /*01dc*/ 	.word	0x00003010
        /*01e0*/ 	.short	0x010a
        /*01e2*/ 	.byte	0x08
	.zero		1


	//   ....[6]....
        /*01e4*/ 	.word	0x00001ec0
        /*01e8*/ 	.word	0x000000ff
        /*01ec*/ 	.word	0x00003000
        /*01f0*/ 	.short	0x0108
        /*01f2*/ 	.byte	0x08
	.zero		1


	//   ....[7]....
        /*01f4*/ 	.word	0x00001ed0
        /*01f8*/ 	.word	0x000000ff
        /*01fc*/ 	.word	0x00003010
        /*0200*/ 	.short	0x0108
        /*0202*/ 	.byte	0x08
	.zero		1


	//   ....[8]....
        /*0204*/ 	.word	0x000025e0
        /*0208*/ 	.word	0x000000ff
        /*020c*/ 	.word	0x00003000
        /*0210*/ 	.short	0x010a
        /*0212*/ 	.byte	0x08
	.zero		1


	//   ....[9]....
        /*0214*/ 	.word	0x00002610
        /*0218*/ 	.word	0x000000ff
        /*021c*/ 	.word	0x00003010
        /*0220*/ 	.short	0x010a
        /*0222*/ 	.byte	0x08
	.zero		1


	//   ....[10]....
        /*0224*/ 	.word	0x00002640
        /*0228*/ 	.word	0x000000ff
        /*022c*/ 	.word	0x00003000
        /*0230*/ 	.short	0x010a
        /*0232*/ 	.byte	0x08
	.zero		1


	//   ....[11]....
        /*0234*/ 	.word	0x00002670
        /*0238*/ 	.word	0x000000ff
        /*023c*/ 	.word	0x00003010
        /*0240*/ 	.short	0x010a
        /*0242*/ 	.byte	0x08
	.zero		1


	//----- nvinfo : EIATTR_NUM_MBARRIERS
	.align		4
.L_48:
        /*0244*/ 	.byte	0x03, 0x38
        /*0246*/ 	.short	0x0002


	//----- nvinfo : EIATTR_EXIT_INSTR_OFFSETS
	.align		4
        /*0248*/ 	.byte	0x04, 0x1c
        /*024a*/ 	.short	(.L_50 - .L_49)


	//   ....[0]....
.L_49:
        /*024c*/ 	.word	0x000025d0


	//----- nvinfo : EIATTR_REQNTID
	.align		4
.L_50:
        /*0250*/ 	.byte	0x04, 0x10
        /*0252*/ 	.short	(.L_52 - .L_51)
.L_51:
        /*0254*/ 	.word	0x00000080
        /*0258*/ 	.word	0x00000001
        /*025c*/ 	.word	0x00000001


	//----- nvinfo : EIATTR_CRS_STACK_SIZE
	.align		4
.L_52:
        /*0260*/ 	.byte	0x04, 0x1e
        /*0262*/ 	.short	(.L_54 - .L_53)
.L_53:
        /*0264*/ 	.word	0x00000000


	//----- nvinfo : EIATTR_CBANK_PARAM_SIZE
	.align		4
.L_54:
        /*0268*/ 	.byte	0x03, 0x19
        /*026a*/ 	.short	0x0050


	//----- nvinfo : EIATTR_PARAM_CBANK
	.align		4
        /*026c*/ 	.byte	0x04, 0x0a
        /*026e*/ 	.short	(.L_56 - .L_55)
	.align		4
.L_55:
        /*0270*/ 	.word	index@(.nv.constant0.gluon_tcgen05)
        /*0274*/ 	.short	0x0380
        /*0276*/ 	.short	0x0050


	//----- nvinfo : EIATTR_SW_WAR
	.align		4
.L_56:
        /*0278*/ 	.byte	0x04, 0x36
        /*027a*/ 	.short	(.L_58 - .L_57)
.L_57:
        /*027c*/ 	.word	0x00000008
.L_58:


//--------------------- .nv.compat                --------------------------
	.section	.nv.compat,"",@"SHT_CUDA_COMPAT_INFO"
	.align	4
        /*0000*/ 	.byte	0x02, 0x02, 0x02, 0x00, 0x02, 0x05, 0x05, 0x00, 0x02, 0x03, 0x03, 0x00, 0x02, 0x06, 0x01, 0x00


//--------------------- .nv.callgraph             --------------------------
	.section	.nv.callgraph,"",@"SHT_CUDA_CALLGRAPH"
	.align	4
	.sectionentsize	8
	.align		4
        /*0000*/ 	.word	0x00000000
	.align		4
        /*0004*/ 	.word	0xffffffff
	.align		4
        /*0008*/ 	.word	0x00000000
	.align		4
        /*000c*/ 	.word	0xfffffffe
	.align		4
        /*0010*/ 	.word	0x00000000
	.align		4
        /*0014*/ 	.word	0xfffffffd
	.align		4
        /*0018*/ 	.word	0x00000000
	.align		4
        /*001c*/ 	.word	0xfffffffc


//--------------------- .text.gluon_tcgen05       --------------------------
	.section	.text.gluon_tcgen05,"ax",@progbits
	.align	128
        .global         gluon_tcgen05
        .type           gluon_tcgen05,@function
        .size           gluon_tcgen05,(.L_x_74 - gluon_tcgen05)
        .other          gluon_tcgen05,@"STO_CUDA_ENTRY STV_DEFAULT"
gluon_tcgen05:
.text.gluon_tcgen05:
[----:B------:R-:W1:Y:S01]  /*0000*/  LDC R1, c[0x0][0x37c] ;  /* 0x0000df00ff017b82 */ /* 0x000e620000000800 */
[----:B------:R-:W2:Y:S02]  /*0010*/  S2R R0, SR_TID.X ;  /* 0x0000000000007919 */ /* 0x000ea40000002100 */
[----:B--2---:R-:W-:-:S13]  /*0020*/  ISETP.GE.U32.AND P2, PT, R0, 0x20, PT ;  /* 0x000000200000780c */ /* 0x004fda0003f46070 */
[----:B------:R-:W-:Y:S05]  /*0030*/  @P2 BRA `(.L_x_0) ;  /* 0x0000000000b82947 */ /* 0x000fea0003800000 */
[----:B------:R-:W2:Y:S01]  /*0040*/  S2UR UR6, SR_CgaCtaId ;  /* 0x00000000000679c3 */ /* 0x000ea20000008800 */
[----:B------:R-:W-:Y:S01]  /*0050*/  NOP ;  /* 0x0000000000007918 */ /* 0x000fe20000000000 */
[----:B------:R-:W-:Y:S02]  /*0060*/  UMOV UR4, 0x40 ;  /* 0x0000004000047882 */ /* 0x000fe40000000000 */
[----:B--2---:R-:W-:-:S09]  /*0070*/  ULEA UR4, UR6, UR4, 0x18 ;  /* 0x0000000406047291 */ /* 0x004fd2000f8ec0ff */
[----:B------:R-:W2:Y:S01]  /*0080*/  LDS.U8 R2, [UR4] ;  /* 0x00000004ff027984 */ /* 0x000ea20008000000 */
[----:B------:R-:W-:Y:S02]  /*0090*/  UMOV UR4, 0x400 ;  /* 0x0000040000047882 */ /* 0x000fe40000000000 */
[----:B------:R-:W-:Y:S01]  /*00a0*/  ULEA UR4, UR6, UR4, 0x18 ;  /* 0x0000000406047291 */ /* 0x000fe2000f8ec0ff */
[----:B--2---:R-:W-:-:S13]  /*00b0*/  ISETP.NE.AND P0, PT, R2, RZ, PT ;  /* 0x000000ff0200720c */ /* 0x004fda0003f05270 */
[----:B------:R-:W-:Y:S05]  /*00c0*/  @P0 BRA `(.L_x_1) ;  /* 0x00000000007c0947 */ /* 0x000fea0003800000 */
[----:B------:R-:W-:-:S13]  /*00d0*/  ELECT P0, URZ, PT ;  /* 0x0000000000ff782f */ /* 0x000fda0003800000 */
[----:B------:R-:W-:Y:S05]  /*00e0*/  @!P0 BRA `(.L_x_2) ;  /* 0x0000000000848947 */ /* 0x000fea0003800000 */
[----:B------:R-:W-:Y:S01]  /*00f0*/  UMOV UR5, 0x4 ;  /* 0x0000000400057882 */ /* 0x000fe20000000000 */
[----:B------:R-:W-:Y:S02]  /*0100*/  IMAD.MOV.U32 R5, RZ, RZ, 0x1 ;  /* 0x00000001ff057424 */ /* 0x000fe400078e00ff */
[----:B------:R-:W-:Y:S02]  /*0110*/  IMAD.MOV.U32 R3, RZ, RZ, 0xf ;  /* 0x0000000fff037424 */ /* 0x000fe400078e00ff */
[----:B------:R-:W-:Y:S04]  /*0120*/  DEPBAR.LE SB2, 0x36 ;  /* 0x0000ad800000791a */ /* 0x000fe80000000000 */
[----:B------:R-:W2:Y:S02]  /*0130*/  UTCATOMSWS.FIND_AND_SET.ALIGN UP0, UR5, UR5 ;  /* 0x00000005000575e3 */ /* 0x000ea40008000800 */
[----:B--2---:R-:W-:-:S04]  /*0140*/  PLOP3.LUT P0, PT, PT, PT, UP0, 0x80, 0x8 ;  /* 0x000000000008781c */ /* 0x004fc80003f0f008 */
[----:B------:R-:W-:-:S04]  /*0150*/  SEL R2, RZ, 0xffffffff, !P0 ;  /* 0xffffffffff027807 */ /* 0x000fc80004000000 */
[----:B------:R-:W-:Y:S01]  /*0160*/  ISETP.NE.AND P0, PT, R2, RZ, PT ;  /* 0x000000ff0200720c */ /* 0x000fe20003f05270 */
[----:B------:R-:W-:-:S12]  /*0170*/  IMAD.U32 R2, RZ, RZ, UR5 ;  /* 0x00000005ff027e24 */ /* 0x000fd8000f8e00ff */
[----:B------:R-:W-:Y:S05]  /*0180*/  @P0 BRA `(.L_x_3) ;  /* 0x0000000000240947 */ /* 0x000fea0003800000 */
.L_x_4:
[----:B------:R-:W-:Y:S05]  /*0190*/  NANOSLEEP 0x64 ;  /* 0x000000640000795d */ /* 0x000fea0003800000 */
[----:B------:R-:W-:-:S05]  /*01a0*/  UMOV UR5, 0x4 ;  /* 0x0000000400057882 */ /* 0x000fca0000000000 */
[----:B------:R-:W-:Y:S04]  /*01b0*/  DEPBAR.LE SB2, 0x36 ;  /* 0x0000ad800000791a */ /* 0x000fe80000000000 */
[----:B------:R-:W2:Y:S02]  /*01c0*/  UTCATOMSWS.FIND_AND_SET.ALIGN UP0, UR5, UR5 ;  /* 0x00000005000575e3 */ /* 0x000ea40008000800 */
[----:B--2---:R-:W-:-:S04]  /*01d0*/  PLOP3.LUT P0, PT, PT, PT, UP0, 0x80, 0x8 ;  /* 0x000000000008781c */ /* 0x004fc80003f0f008 */
[----:B------:R-:W-:-:S04]  /*01e0*/  SEL R2, RZ, 0xffffffff, !P0 ;  /* 0xffffffffff027807 */ /* 0x000fc80004000000 */
[----:B------:R-:W-:Y:S01]  /*01f0*/  ISETP.NE.AND P0, PT, R2, RZ, PT ;  /* 0x000000ff0200720c */ /* 0x000fe20003f05270 */
[----:B------:R-:W-:-:S12]  /*0200*/  IMAD.U32 R2, RZ, RZ, UR5 ;  /* 0x00000005ff027e24 */ /* 0x000fd8000f8e00ff */
[----:B------:R-:W-:Y:S05]  /*0210*/  @!P0 BRA `(.L_x_4) ;  /* 0xfffffffc00dc8947 */ /* 0x000fea000383ffff */
.L_x_3:
[C---:B------:R-:W-:Y:S01]  /*0220*/  VIADD R4, R2.reuse, 0x10 ;  /* 0x0000001002047836 */ /* 0x040fe20000000000 */
[----:B------:R-:W-:Y:S01]  /*0230*/  UMOV UR5, 0x50 ;  /* 0x0000005000057882 */ /* 0x000fe20000000000 */
[----:B------:R-:W-:Y:S01]  /*0240*/  SHF.L.U32 R3, R3, R2, RZ ;  /* 0x0000000203037219 */ /* 0x000fe200000006ff */
[----:B------:R-:W-:Y:S01]  /*0250*/  ULEA UR5, UR6, UR5, 0x18 ;  /* 0x0000000506057291 */ /* 0x000fe2000f8ec0ff */
[----:B------:R-:W-:Y:S01]  /*0260*/  IMAD.SHL.U32 R2, R2, 0x20, RZ ;  /* 0x0000002002027824 */ /* 0x000fe200078e00ff */
[----:B------:R-:W-:-:S04]  /*0270*/  SHF.L.U32 R4, R5, R4, RZ ;  /* 0x0000000405047219 */ /* 0x000fc800000006ff */
[----:B------:R-:W-:-:S05]  /*0280*/  LOP3.LUT R3, R4, R3, RZ, 0xfc, !PT ;  /* 0x0000000304037212 */ /* 0x000fca00078efcff */
[----:B------:R2:W-:Y:S04]  /*0290*/  ATOMS.OR RZ, [UR5], R3 ;  /* 0x00000003ffff798c */ /* 0x0005e8000b000005 */
[----:B------:R2:W-:Y:S01]  /*02a0*/  STS [UR4], R2 ;  /* 0x00000002ff007988 */ /* 0x0005e20008000804 */
[----:B------:R-:W-:Y:S05]  /*02b0*/  BRA `(.L_x_2) ;  /* 0x0000000000107947 */ /* 0x000fea0003800000 */
.L_x_1:
[----:B------:R-:W-:Y:S01]  /*02c0*/  IMAD.MOV.U32 R3, RZ, RZ, -0x1 ;  /* 0xffffffffff037424 */ /* 0x000fe200078e00ff */
[----:B------:R-:W-:-:S04]  /*02d0*/  MOV R2, 0x300 ;  /* 0x0000030000027802 */ /* 0x000fc80000000f00 */
[----:B------:R2:W-:Y:S03]  /*02e0*/  STS [UR4], R3 ;  /* 0x00000003ff007988 */ /* 0x0005e60008000804 */
[----:B-12---:R-:W-:Y:S05]  /*02f0*/  CALL.REL.NOINC `($__internal_1_$__cuda_sm10x_tcgen05_guardrail_trap_phase_invalid_during_alloc) ;  /* 0x0000002000f47944 */ /* 0x006fea0003c00000 */
.L_x_2:
[----:B------:R-:W-:Y:S05]  /*0300*/  WARPSYNC.ALL ;  /* 0x0000000000007948 */ /* 0x000fea0003800000 */
[----:B------:R-:W-:Y:S01]  /*0310*/  NOP ;  /* 0x0000000000007918 */ /* 0x000fe20000000000 */
.L_x_0:
[----:B------:R-:W3:Y:S08]  /*0320*/  S2UR UR4, SR_CgaCtaId ;  /* 0x00000000000479c3 */ /* 0x000ef00000008800 */
[----:B------:R-:W-:Y:S01]  /*0330*/  BAR.SYNC.DEFER_BLOCKING 0x0 ;  /* 0x0000000000007b1d */ /* 0x000fe20000010000 */
[----:B------:R-:W-:-:S05]  /*0340*/  LOP3.LUT R68, R0, 0x7f, RZ, 0xc0, !PT ;  /* 0x0000007f00447812 */ /* 0x000fca00078ec0ff */
[----:B------:R-:W-:Y:S02]  /*0350*/  UMOV UR8, 0x400 ;  /* 0x0000040000087882 */ /* 0x000fe40000000000 */
[----:B------:R-:W4:Y:S08]  /*0360*/  LDC R10, c[0x0][0x3a0] ;  /* 0x0000e800ff0a7b82 */ /* 0x000f300000000800 */
[----:B------:R-:W5:Y:S01]  /*0370*/  S2UR UR11, SR_CTAID.Y ;  /* 0x00000000000b79c3 */ /* 0x000f620000002600 */
[----:B---3--:R-:W-:-:S09]  /*0380*/  ULEA UR8, UR4, UR8, 0x18 ;  /* 0x0000000804087291 */ /* 0x008fd2000f8ec0ff */
[----:B--2---:R-:W2:Y:S01]  /*0390*/  LDS R3, [UR8] ;  /* 0x00000008ff037984 */ /* 0x004ea20008000800 */
[----:B------:R-:W-:Y:S06]  /*03a0*/  BAR.SYNC.DEFER_BLOCKING 0x0 ;  /* 0x0000000000007b1d */ /* 0x000fec0000010000 */
[----:B------:R-:W-:Y:S05]  /*03b0*/  @P2 BRA `(.L_x_5) ;  /* 0x0000000000182947 */ /* 0x000fea0003800000 */
[----:B------:R-:W-:Y:S01]  /*03c0*/  ELECT P0, URZ, PT ;  /* 0x0000000000ff782f */ /* 0x000fe20003800000 */
[----:B------:R-:W-:Y:S01]  /*03d0*/  IMAD.MOV.U32 R2, RZ, RZ, 0x1 ;  /* 0x00000001ff027424 */ /* 0x000fe200078e00ff */
[----:B------:R-:W-:Y:S01]  /*03e0*/  UMOV UR5, 0x40 ;  /* 0x0000004000057882 */ /* 0x000fe20000000000 */
[----:B------:R-:W-:Y:S01]  /*03f0*/  UVIRTCOUNT.DEALLOC.SMPOOL 0x80 ;  /* 0x000000800000784c */ /* 0x000fe20000000000 */
[----:B------:R-:W-:-:S09]  /*0400*/  ULEA UR5, UR4, UR5, 0x18 ;  /* 0x0000000504057291 */ /* 0x000fd2000f8ec0ff */
[----:B------:R3:W-:Y:S03]  /*0410*/  @P0 STS.U8 [UR5], R2 ;  /* 0x00000002ff000988 */ /* 0x0007e60008000005 */
.L_x_5:
[----:B------:R-:W3:Y:S01]  /*0420*/  S2UR UR4, SR_CTAID.Z ;  /* 0x00000000000479c3 */ /* 0x000ee20000002700 */
[----:B------:R-:W5:Y:S01]  /*0430*/  LDCU UR5, c[0x0][0x370] ;  /* 0x00006e00ff0577ac */ /* 0x000f620008000800 */
[----:B------:R-:W-:Y:S01]  /*0440*/  ISETP.GE.U32.AND P0, PT, R68, 0x20, PT ;  /* 0x000000204400780c */ /* 0x000fe20003f06070 */
[----:B----4-:R-:W-:Y:S01]  /*0450*/  VIADD R5, R10, 0xffffffff ;  /* 0xffffffff0a057836 */ /* 0x010fe20000000000 */
[C---:B------:R-:W-:Y:S01]  /*0460*/  ISETP.NE.U32.AND P3, PT, R68.reuse, RZ, PT ;  /* 0x000000ff4400720c */ /* 0x040fe20003f65070 */
[----:B------:R-:W3:Y:S01]  /*0470*/  LDCU UR7, c[0x0][0x374] ;  /* 0x00006e80ff0777ac */ /* 0x000ee20008000800 */
[----:B------:R-:W-:Y:S01]  /*0480*/  LEA R4, R68, UR8, 0x2 ;  /* 0x0000000844047c11 */ /* 0x000fe2000f8e10ff */
[----:B------:R-:W-:Y:S01]  /*0490*/  BSSY.RECONVERGENT B0, `(.L_x_6) ;  /* 0x0000015000007945 */ /* 0x000fe20003800200 */
[----:B------:R-:W5:Y:S01]  /*04a0*/  S2UR UR6, SR_CTAID.X ;  /* 0x00000000000679c3 */ /* 0x000f620000002500 */
[----:B------:R-:W4:Y:S01]  /*04b0*/  LDCU.64 UR16, c[0x0][0x3c0] ;  /* 0x00007800ff1077ac */ /* 0x000f220008000a00 */
[----:B--2---:R-:W-:-:S05]  /*04c0*/  R2UR UR29, R3 ;  /* 0x00000000031d72ca */ /* 0x004fca00000e0000 */
[----:B------:R2:W-:Y:S01]  /*04d0*/  @!P0 STS [R4], RZ ;  /* 0x000000ff04008388 */ /* 0x0005e20000000800 */
[----:B------:R-:W1:Y:S01]  /*04e0*/  LDC R6, c[0x0][0x398] ;  /* 0x0000e600ff067b82 */ /* 0x000e620000000800 */
[----:B------:R-:W-:Y:S02]  /*04f0*/  NOP ;  /* 0x0000000000007918 */ /* 0x000fe40000000000 */
[----:B------:R2:W-:Y:S01]  /*0500*/  @!P3 STS [UR8+0x20], R5 ;  /* 0x00002005ff00b988 */ /* 0x0005e20008000808 */
[----:B---3-5:R-:W-:-:S04]  /*0510*/  UIMAD UR4, UR4, UR7, UR11 ;  /* 0x00000007040472a4 */ /* 0x028fc8000f8e020b */
[----:B------:R-:W-:-:S04]  /*0520*/  UIMAD UR4, UR4, UR5, UR6 ;  /* 0x00000005040472a4 */ /* 0x000fc8000f8e0206 */
[----:B------:R-:W-:-:S04]  /*0530*/  UIMAD UR4, UR4, 0x180, URZ ;  /* 0x00000180040478a4 */ /* 0x000fc8000f8e02ff */
[----:B----4-:R-:W-:Y:S01]  /*0540*/  UIADD3 UR12, UP0, UPT, UR4, UR16, URZ ;  /* 0x00000010040c7290 */ /* 0x010fe2000ff1e0ff */
[----:B-1----:R-:W-:-:S03]  /*0550*/  VIADD R6, R6, 0xffffffff ;  /* 0xffffffff06067836 */ /* 0x002fc60000000000 */
[----:B------:R-:W-:Y:S01]  /*0560*/  ULEA.HI.X.SX32 UR13, UR4, UR17, 0x1, UP0 ;  /* 0x00000011040d7291 */ /* 0x000fe200080f0eff */
[----:B--2---:R-:W-:Y:S11]  /*0570*/  @P3 BRA `(.L_x_7) ;  /* 0x0000000000183947 */ /* 0x004ff60003800000 */
[----:B------:R-:W1:Y:S01]  /*0580*/  LDS R2, [UR8+0x8] ;  /* 0x00000808ff027984 */ /* 0x000e620008000800 */
[----:B------:R-:W2:Y:S01]  /*0590*/  LDC.64 R8, c[0x0][0x380] ;  /* 0x0000e000ff087b82 */ /* 0x000ea20000000a00 */
[----:B------:R-:W-:Y:S02]  /*05a0*/  IMAD.MOV.U32 R3, RZ, RZ, 0x70 ;  /* 0x00000070ff037424 */ /* 0x000fe400078e00ff */
[----:B--2---:R2:W-:Y:S03]  /*05b0*/  STS.64 [UR8], R8 ;  /* 0x00000008ff007988 */ /* 0x0045e60008000a08 */
[----:B-1----:R-:W-:-:S05]  /*05c0*/  LOP3.LUT R2, R2, 0x10, R3, 0xd8, !PT ;  /* 0x0000001002027812 */ /* 0x002fca00078ed803 */
[----:B------:R2:W-:Y:S02]  /*05d0*/  STS [UR8+0x8], R2 ;  /* 0x00000802ff007988 */ /* 0x0005e40008000808 */
.L_x_7:
[----:B------:R-:W-:Y:S05]  /*05e0*/  BSYNC.RECONVERGENT B0 ;  /* 0x0000000000007941 */ /* 0x000fea0003800200 */
.L_x_6:
[----:B------:R-:W-:Y:S04]  /*05f0*/  BSSY.RECONVERGENT B0, `(.L_x_8) ;  /* 0x000000a000007945 */ /* 0x000fe80003800200 */
[----:B------:R-:W-:Y:S05]  /*0600*/  @P3 BRA `(.L_x_9) ;  /* 0x0000000000203947 */ /* 0x000fea0003800000 */
[----:B--2---:R-:W1:Y:S01]  /*0610*/  LDS R2, [UR8+0x34] ;  /* 0x00003408ff027984 */ /* 0x004e620008000800 */
[----:B------:R-:W-:Y:S02]  /*0620*/  IMAD.MOV.U32 R3, RZ, RZ, 0x3f000000 ;  /* 0x3f000000ff037424 */ /* 0x000fe400078e00ff */
[----:B------:R-:W-:Y:S01]  /*0630*/  @!P3 IMAD.MOV.U32 R7, RZ, RZ, 0x3f ;  /* 0x0000003fff07b424 */ /* 0x000fe200078e00ff */
[----:B------:R-:W2:Y:S02]  /*0640*/  @!P3 LDS R8, [UR8+0x38] ;  /* 0x00003808ff08b984 */ /* 0x000ea40008000800 */
[----:B-1----:R-:W-:Y:S02]  /*0650*/  LOP3.LUT R2, R2, 0xff000000, R3, 0xb8, !PT ;  /* 0xff00000002027812 */ /* 0x002fe400078eb803 */
[----:B--2---:R-:W-:-:S03]  /*0660*/  @!P3 LOP3.LUT R3, R8, 0xff, R7, 0xb8, !PT ;  /* 0x000000ff0803b812 */ /* 0x004fc600078eb807 */
[----:B------:R1:W-:Y:S04]  /*0670*/  STS [UR8+0x34], R2 ;  /* 0x00003402ff007988 */ /* 0x0003e80008000808 */
[----:B------:R1:W-:Y:S02]  /*0680*/  @!P3 STS [UR8+0x38], R3 ;  /* 0x00003803ff00b988 */ /* 0x0003e40008000808 */
.L_x_9:
[----:B------:R-:W-:Y:S05]  /*0690*/  BSYNC.RECONVERGENT B0 ;  /* 0x0000000000007941 */ /* 0x000fea0003800200 */
.L_x_8:
[----:B------:R-:W-:Y:S04]  /*06a0*/  BSSY.RECONVERGENT B0, `(.L_x_10) ;  /* 0x000000a000007945 */ /* 0x000fe80003800200 */
[----:B------:R-:W-:Y:S05]  /*06b0*/  @P3 BRA `(.L_x_11) ;  /* 0x0000000000203947 */ /* 0x000fea0003800000 */
[----:B-12---:R-:W1:Y:S01]  /*06c0*/  LDS R2, [UR8+0x1c] ;  /* 0x00001c08ff027984 */ /* 0x006e620008000800 */
[----:B------:R-:W2:Y:S03]  /*06d0*/  LDC.64 R8, c[0x0][0x3a8] ;  /* 0x0000ea00ff087b82 */ /* 0x000ea60000000a00 */
[----:B------:R3:W-:Y:S01]  /*06e0*/  STS [UR8+0x24], R6 ;  /* 0x00002406ff007988 */ /* 0x0007e20008000808 */
[--C-:B--2---:R-:W-:Y:S02]  /*06f0*/  SHF.R.U32.HI R7, RZ, 0x4, R9.reuse ;  /* 0x00000004ff077819 */ /* 0x104fe40000011609 */
[----:B------:R-:W-:-:S05]  /*0700*/  SHF.R.U64 R3, R8, 0x4, R9 ;  /* 0x0000000408037819 */ /* 0x000fca0000001209 */
[----:B------:R3:W-:Y:S01]  /*0710*/  STS [UR8+0xc], R3 ;  /* 0x00000c03ff007988 */ /* 0x0007e20008000808 */
[----:B-1----:R-:W-:-:S05]  /*0720*/  LOP3.LUT R2, R2, 0xf, R7, 0xb8, !PT ;  /* 0x0000000f02027812 */ /* 0x002fca00078eb807 */
[----:B------:R3:W-:Y:S02]  /*0730*/  STS [UR8+0x1c], R2 ;  /* 0x00001c02ff007988 */ /* 0x0007e40008000808 */
.L_x_11:
[----:B------:R-:W-:Y:S05]  /*0740*/  BSYNC.RECONVERGENT B0 ;  /* 0x0000000000007941 */ /* 0x000fea0003800200 */
.L_x_10:
[----:B------:R-:W-:Y:S04]  /*0750*/  BSSY.RECONVERGENT B1, `(.L_x_12) ;  /* 0x000001d000017945 */ /* 0x000fe80003800200 */
[----:B------:R-:W-:Y:S04]  /*0760*/  BSSY.RELIABLE B0, `(.L_x_13) ;  /* 0x0000018000007945 */ /* 0x000fe80003800100 */
[----:B------:R-:W-:Y:S05]  /*0770*/  @P3 BRA `(.L_x_14) ;  /* 0x00000000001c3947 */ /* 0x000fea0003800000 */
[----:B-123--:R-:W1:Y:S02]  /*0780*/  LDS R2, [UR8+0x34] ;  /* 0x00003408ff027984 */ /* 0x00ee640008000800 */
[----:B-1----:R-:W-:-:S05]  /*0790*/  LOP3.LUT R2, R2, 0x7, RZ, 0xb8, !PT ;  /* 0x0000000702027812 */ /* 0x002fca00078eb8ff */
[----:B------:R1:W-:Y:S01]  /*07a0*/  STS [UR8+0x34], R2 ;  /* 0x00003402ff007988 */ /* 0x0003e20008000808 */
[----:B------:R-:W-:Y:S05]  /*07b0*/  @P3 BRA `(.L_x_15) ;  /* 0x00000000001c3947 */ /* 0x000fea0003800000 */
[----:B-1----:R-:W1:Y:S02]  /*07c0*/  LDS R2, [UR8+0x34] ;  /* 0x00003408ff027984 */ /* 0x002e640008000800 */
[----:B-1----:R-:W-:-:S05]  /*07d0*/  LOP3.LUT R2, R2, 0x38, RZ, 0xb8, !PT ;  /* 0x0000003802027812 */ /* 0x002fca00078eb8ff */
[----:B------:R4:W-:Y:S02]  /*07e0*/  STS [UR8+0x34], R2 ;  /* 0x00003402ff007988 */ /* 0x0009e40008000808 */
.L_x_14:
[----:B------:R-:W-:Y:S05]  /*07f0*/  @P3 BRA `(.L_x_16) ;  /* 0x00000000001c3947 */ /* 0x000fea0003800000 */
[----:B-1234-:R-:W1:Y:S02]  /*0800*/  LDS R2, [UR8+0x8] ;  /* 0x00000808ff027984 */ /* 0x01ee640008000800 */
[----:B-1----:R-:W-:-:S05]  /*0810*/  LOP3.LUT R2, R2, 0x780, RZ, 0xb8, !PT ;  /* 0x0000078002027812 */ /* 0x002fca00078eb8ff */
[----:B------:R2:W-:Y:S02]  /*0820*/  STS [UR8+0x8], R2 ;  /* 0x00000802ff007988 */ /* 0x0005e40008000808 */
.L_x_15:
[----:B------:R-:W-:Y:S05]  /*0830*/  @P3 BRA `(.L_x_17) ;  /* 0x0000000000283947 */ /* 0x000fea0003800000 */
[----:B-12---:R-:W1:Y:S02]  /*0840*/  LDS R2, [UR8+0x8] ;  /* 0x00000808ff027984 */ /* 0x006e640008000800 */
[----:B-1----:R-:W-:-:S05]  /*0850*/  LOP3.LUT R2, R2, 0x1800, RZ, 0xb8, !PT ;  /* 0x0000180002027812 */ /* 0x002fca00078eb8ff */
[----:B------:R5:W-:Y:S02]  /*0860*/  STS [UR8+0x8], R2 ;  /* 0x00000802ff007988 */ /* 0x000be40008000808 */
.L_x_16:
[----:B------:R-:W-:Y:S05]  /*0870*/  @P3 BREAK.RELIABLE B0 ;  /* 0x0000000000003942 */ /* 0x000fea0003800100 */
[----:B------:R-:W-:Y:S05]  /*0880*/  @P3 BRA `(.L_x_18) ;  /* 0x0000000000243947 */ /* 0x000fea0003800000 */
[----:B-1-3--:R-:W1:Y:S01]  /*0890*/  LDS R3, [UR8+0x8] ;  /* 0x00000808ff037984 */ /* 0x00ae620008000800 */
[----:B--2-45:R-:W-:-:S05]  /*08a0*/  IMAD.MOV.U32 R2, RZ, RZ, 0x6000 ;  /* 0x00006000ff027424 */ /* 0x034fca00078e00ff */
[----:B-1----:R-:W-:-:S04]  /*08b0*/  LOP3.LUT R2, R3, 0x4000, R2, 0xd8, !PT ;  /* 0x0000400003027812 */ /* 0x002fc800078ed802 */
[----:B------:R-:W-:-:S05]  /*08c0*/  LOP3.LUT R2, R2, 0x400000, RZ, 0xb8, !PT ;  /* 0x0040000002027812 */ /* 0x000fca00078eb8ff */
[----:B------:R3:W-:Y:S02]  /*08d0*/  STS [UR8+0x8], R2 ;  /* 0x00000802ff007988 */ /* 0x0007e40008000808 */
.L_x_17:
[----:B------:R-:W-:Y:S05]  /*08e0*/  BSYNC.RELIABLE B0 ;  /* 0x0000000000007941 */ /* 0x000fea0003800100 */
.L_x_13:
[----:B-123--:R-:W1:Y:S02]  /*08f0*/  @!P3 LDS R2, [UR8+0x8] ;  /* 0x00000808ff02b984 */ /* 0x00ee640008000800 */
[----:B-1----:R-:W-:-:S05]  /*0900*/  @!P3 LOP3.LUT R2, R2, 0x8000, RZ, 0xb8, !PT ;  /* 0x000080000202b812 */ /* 0x002fca00078eb8ff */
[----:B------:R1:W-:Y:S02]  /*0910*/  @!P3 STS [UR8+0x8], R2 ;  /* 0x00000802ff00b988 */ /* 0x0003e40008000808 */
.L_x_18:
[----:B------:R-:W-:Y:S05]  /*0920*/  BSYNC.RECONVERGENT B1 ;  /* 0x0000000000017941 */ /* 0x000fea0003800200 */
.L_x_12:
[----:B------:R-:W-:Y:S05]  /*0930*/  WARPSYNC.ALL ;  /* 0x0000000000007948 */ /* 0x000fea0003800000 */
[----:B------:R-:W-:Y:S01]  /*0940*/  NOP ;  /* 0x0000000000007918 */ /* 0x000fe20000000000 */
[----:B------:R-:W-:Y:S05]  /*0950*/  @P0 BRA `(.L_x_19) ;  /* 0x0000000000300947 */ /* 0x000fea0003800000 */
[----:B-12345:R-:W1:Y:S01]  /*0960*/  S2R R2, SR_LANEID ;  /* 0x0000000000027919 */ /* 0x03ee620000000000 */
[----:B------:R-:W-:Y:S05]  /*0970*/  WARPSYNC.ALL ;  /* 0x0000000000007948 */ /* 0x000fea0003800000 */
[----:B------:R-:W-:Y:S01]  /*0980*/  NOP ;  /* 0x0000000000007918 */ /* 0x000fe20000000000 */
[----:B-1----:R-:W-:-:S05]  /*0990*/  IMAD.SHL.U32 R7, R2, 0x4, RZ ;  /* 0x0000000402077824 */ /* 0x002fca00078e00ff */
[----:B------:R-:W1:Y:S01]  /*09a0*/  LDS R9, [R7+UR8] ;  /* 0x0000000807097984 */ /* 0x000e620008000800 */
[----:B------:R-:W-:-:S05]  /*09b0*/  IADD3 R2, P1, PT, R7, UR12, RZ ;  /* 0x0000000c07027c10 */ /* 0x000fca000ff3e0ff */
[----:B------:R-:W-:-:S05]  /*09c0*/  IMAD.X R3, RZ, RZ, UR13, P1 ;  /* 0x0000000dff037e24 */ /* 0x000fca00088e06ff */
[----:B-1----:R1:W2:Y:S01]  /*09d0*/  ATOMG.E.EXCH.STRONG.GPU PT, RZ, [R2], R9 ;  /* 0x0000000902ff73a8 */ /* 0x0022a200041ee100 */
[----:B------:R-:W-:-:S04]  /*09e0*/  DEPBAR {5,4,3,2,1,0} ;  /* 0x0000003f0000791a */ /* 0x000fc80000000000 */
[----:B------:R-:W3:Y:S02]  /*09f0*/  CCTL.E.C.LDCU.IV.DEEP [UR12] ;  /* 0x000000000c007540 */ /* 0x000ee40009c08000 */
[----:B---3--:R1:W-:Y:S01]  /*0a00*/  UTMACCTL.IV [UR12] ;  /* 0x000000000c0079b9 */ /* 0x0083e20008000000 */
[----:B------:R-:W-:Y:S01]  /*0a10*/  NOP ;  /* 0x0000000000007918 */ /* 0x000fe20000000000 */
.L_x_19:
[----:B------:R-:W-:Y:S05]  /*0a20*/  @P0 BRA `(.L_x_20) ;  /* 0x00000000000c0947 */ /* 0x000fea0003800000 */
[----:B------:R0:W-:Y:S01]  /*0a30*/  UTMACMDFLUSH ;  /* 0x00000000000079b7 */ /* 0x0001e20000000000 */
[----:B------:R-:W-:Y:S05]  /*0a40*/  @P0 BRA `(.L_x_20) ;  /* 0x0000000000040947 */ /* 0x000fea0003800000 */
[----:B------:R-:W-:-:S04]  /*0a50*/  DEPBAR.LE SB0, 0x0 ;  /* 0x000080000000791a */ /* 0x000fc80000000000 */
.L_x_20:
[----:B------:R-:W-:Y:S05]  /*0a60*/  WARPSYNC.ALL ;  /* 0x0000000000007948 */ /* 0x000fea0003800000 */
[----:B------:R-:W-:Y:S01]  /*0a70*/  NOP ;  /* 0x0000000000007918 */ /* 0x000fe20000000000 */
[----:B--2---:R-:W-:Y:S06]  /*0a80*/  BAR.SYNC.DEFER_BLOCKING 0x0 ;  /* 0x0000000000007b1d */ /* 0x004fec0000010000 */
[----:B------:R-:W-:Y:S02]  /*0a90*/  BSSY.RECONVERGENT B1, `(.L_x_21) ;  /* 0x000000b000017945 */ /* 0x000fe40003800200 */
[----:B------:R-:W-:Y:S06]  /*0aa0*/  BAR.SYNC.DEFER_BLOCKING 0x0 ;  /* 0x0000000000007b1d */ /* 0x000fec0000010000 */
[----:B------:R2:W-:Y:S01]  /*0ab0*/  @!P0 STS [R4], RZ ;  /* 0x000000ff04008388 */ /* 0x0005e20000000800 */
[----:B------:R-:W-:Y:S01]  /*0ac0*/  NOP ;  /* 0x0000000000007918 */ /* 0x000fe20000000000 */
[----:B------:R-:W-:Y:S05]  /*0ad0*/  @P3 BRA `(.L_x_22) ;  /* 0x0000000000183947 */ /* 0x000fea0003800000 */
[----:B-1-345:R-:W1:Y:S01]  /*0ae0*/  LDS R2, [UR8+0x8] ;  /* 0x00000808ff027984 */ /* 0x03ae620008000800 */
[----:B------:R-:W3:Y:S01]  /*0af0*/  LDC.64 R8, c[0x0][0x388] ;  /* 0x0000e200ff087b82 */ /* 0x000ee20000000a00 */
[----:B------:R-:W-:Y:S02]  /*0b00*/  IMAD.MOV.U32 R3, RZ, RZ, 0x70 ;  /* 0x00000070ff037424 */ /* 0x000fe400078e00ff */
[----:B---3--:R3:W-:Y:S03]  /*0b10*/  STS.64 [UR8], R8 ;  /* 0x00000008ff007988 */ /* 0x0087e60008000a08 */
[----:B-1----:R-:W-:-:S05]  /*0b20*/  LOP3.LUT R2, R2, 0x10, R3, 0xd8, !PT ;  /* 0x0000001002027812 */ /* 0x002fca00078ed803 */
[----:B------:R3:W-:Y:S02]  /*0b30*/  STS [UR8+0x8], R2 ;  /* 0x00000802ff007988 */ /* 0x0007e40008000808 */
.L_x_22:
[----:B-1----:R-:W-:Y:S05]  /*0b40*/  BSYNC.RECONVERGENT B1 ;  /* 0x0000000000017941 */ /* 0x002fea0003800200 */
.L_x_21:
[----:B------:R-:W-:Y:S04]  /*0b50*/  BSSY.RECONVERGENT B2, `(.L_x_23) ;  /* 0x000000f000027945 */ /* 0x000fe80003800200 */
[----:B------:R-:W-:Y:S04]  /*0b60*/  BSSY.RELIABLE B1, `(.L_x_24) ;  /* 0x000000c000017945 */ /* 0x000fe80003800100 */
[----:B------:R-:W-:Y:S05]  /*0b70*/  @P3 BRA `(.L_x_25) ;  /* 0x0000000000283947 */ /* 0x000fea0003800000 */
[----:B---345:R-:W1:Y:S01]  /*0b80*/  LDS R2, [UR8+0x34] ;  /* 0x00003408ff027984 */ /* 0x038e620008000800 */
[----:B------:R-:W-:Y:S01]  /*0b90*/  IMAD.MOV.U32 R3, RZ, RZ, 0x3f000000 ;  /* 0x3f000000ff037424 */ /* 0x000fe200078e00ff */
[----:B------:R-:W-:Y:S05]  /*0ba0*/  @P3 BREAK.RELIABLE B1 ;  /* 0x0000000000013942 */ /* 0x000fea0003800100 */
[----:B-1----:R-:W-:-:S05]  /*0bb0*/  LOP3.LUT R2, R2, 0xff000000, R3, 0xb8, !PT ;  /* 0xff00000002027812 */ /* 0x002fca00078eb803 */
[----:B------:R1:W-:Y:S01]  /*0bc0*/  STS [UR8+0x34], R2 ;  /* 0x00003402ff007988 */ /* 0x0003e20008000808 */
[----:B------:R-:W-:Y:S05]  /*0bd0*/  @P3 BRA `(.L_x_26) ;  /* 0x0000000000183947 */ /* 0x000fea0003800000 */
[----:B------:R-:W3:Y:S01]  /*0be0*/  LDS R3, [UR8+0x38] ;  /* 0x00003808ff037984 */ /* 0x000ee20008000800 */
[----:B-1----:R-:W-:-:S05]  /*0bf0*/  IMAD.MOV.U32 R2, RZ, RZ, 0x7f ;  /* 0x0000007fff027424 */ /* 0x002fca00078e00ff */
[----:B---3--:R-:W-:-:S05]  /*0c00*/  LOP3.LUT R2, R3, 0xff, R2, 0xb8, !PT ;  /* 0x000000ff03027812 */ /* 0x008fca00078eb802 */
[----:B------:R1:W-:Y:S02]  /*0c10*/  STS [UR8+0x38], R2 ;  /* 0x00003802ff007988 */ /* 0x0003e40008000808 */
.L_x_25:
[----:B------:R-:W-:Y:S05]  /*0c20*/  BSYNC.RELIABLE B1 ;  /* 0x0000000000017941 */ /* 0x000fea0003800100 */
.L_x_24:
[----:B------:R1:W-:Y:S02]  /*0c30*/  @!P3 STS [UR8+0x20], R5 ;  /* 0x00002005ff00b988 */ /* 0x0003e40008000808 */
.L_x_26:
[----:B------:R-:W-:Y:S05]  /*0c40*/  BSYNC.RECONVERGENT B2 ;  /* 0x0000000000027941 */ /* 0x000fea0003800200 */
.L_x_23:
[----:B------:R-:W-:Y:S05]  /*0c50*/  WARPSYNC.ALL ;  /* 0x0000000000007948 */ /* 0x000fea0003800000 */
[----:B------:R-:W-:Y:S01]  /*0c60*/  NOP ;  /* 0x0000000000007918 */ /* 0x000fe20000000000 */
[----:B-1----:R-:W1:Y:S01]  /*0c70*/  LDC R5, c[0x0][0x39c] ;  /* 0x0000e700ff057b82 */ /* 0x002e620000000800 */
[----:B------:R-:W-:Y:S01]  /*0c80*/  BSSY.RECONVERGENT B2, `(.L_x_27) ;  /* 0x000000b000027945 */ /* 0x000fe20003800200 */
[----:B-1----:R-:W-:-:S03]  /*0c90*/  VIADD R5, R5, 0xffffffff ;  /* 0xffffffff05057836 */ /* 0x002fc60000000000 */
[----:B------:R-:W-:Y:S05]  /*0ca0*/  @P3 BRA `(.L_x_28) ;  /* 0x0000000000203947 */ /* 0x000fea0003800000 */
[----:B---345:R-:W1:Y:S01]  /*0cb0*/  LDS R2, [UR8+0x1c] ;  /* 0x00001c08ff027984 */ /* 0x038e620008000800 */
[----:B------:R-:W3:Y:S03]  /*0cc0*/  LDC.64 R8, c[0x0][0x3b0] ;  /* 0x0000ec00ff087b82 */ /* 0x000ee60000000a00 */
[----:B------:R4:W-:Y:S01]  /*0cd0*/  STS [UR8+0x24], R5 ;  /* 0x00002405ff007988 */ /* 0x0009e20008000808 */
[--C-:B---3--:R-:W-:Y:S02]  /*0ce0*/  SHF.R.U32.HI R7, RZ, 0x4, R9.reuse ;  /* 0x00000004ff077819 */ /* 0x108fe40000011609 */
[----:B------:R-:W-:-:S05]  /*0cf0*/  SHF.R.U64 R3, R8, 0x4, R9 ;  /* 0x0000000408037819 */ /* 0x000fca0000001209 */
[----:B------:R4:W-:Y:S01]  /*0d00*/  STS [UR8+0xc], R3 ;  /* 0x00000c03ff007988 */ /* 0x0009e20008000808 */
[----:B-1----:R-:W-:-:S05]  /*0d10*/  LOP3.LUT R2, R2, 0xf, R7, 0xb8, !PT ;  /* 0x0000000f02027812 */ /* 0x002fca00078eb807 */
[----:B------:R4:W-:Y:S02]  /*0d20*/  STS [UR8+0x1c], R2 ;  /* 0x00001c02ff007988 */ /* 0x0009e40008000808 */
.L_x_28:
[----:B------:R-:W-:Y:S05]  /*0d30*/  BSYNC.RECONVERGENT B2 ;  /* 0x0000000000027941 */ /* 0x000fea0003800200 */
.L_x_27:
[----:B------:R-:W-:Y:S04]  /*0d40*/  BSSY.RECONVERGENT B3, `(.L_x_29) ;  /* 0x000001d000037945 */ /* 0x000fe80003800200 */
[----:B------:R-:W-:Y:S04]  /*0d50*/  BSSY.RELIABLE B2, `(.L_x_30) ;  /* 0x0000018000027945 */ /* 0x000fe80003800100 */
[----:B------:R-:W-:Y:S05]  /*0d60*/  @P3 BRA `(.L_x_31) ;  /* 0x00000000001c3947 */ /* 0x000fea0003800000 */
[----:B---345:R-:W1:Y:S02]  /*0d70*/  LDS R2, [UR8+0x34] ;  /* 0x00003408ff027984 */ /* 0x038e640008000800 */
[----:B-1----:R-:W-:-:S05]  /*0d80*/  LOP3.LUT R2, R2, 0x7, RZ, 0xb8, !PT ;  /* 0x0000000702027812 */ /* 0x002fca00078eb8ff */
[----:B------:R1:W-:Y:S01]  /*0d90*/  STS [UR8+0x34], R2 ;  /* 0x00003402ff007988 */ /* 0x0003e20008000808 */
[----:B------:R-:W-:Y:S05]  /*0da0*/  @P3 BRA `(.L_x_32) ;  /* 0x00000000001c3947 */ /* 0x000fea0003800000 */
[----:B-1----:R-:W1:Y:S02]  /*0db0*/  LDS R2, [UR8+0x34] ;  /* 0x00003408ff027984 */ /* 0x002e640008000800 */
[----:B-1----:R-:W-:-:S05]  /*0dc0*/  LOP3.LUT R2, R2, 0x38, RZ, 0xb8, !PT ;  /* 0x0000003802027812 */ /* 0x002fca00078eb8ff */
[----:B------:R1:W-:Y:S02]  /*0dd0*/  STS [UR8+0x34], R2 ;  /* 0x00003402ff007988 */ /* 0x0003e40008000808 */
.L_x_31:
[----:B------:R-:W-:Y:S05]  /*0de0*/  @P3 BRA `(.L_x_33) ;  /* 0x00000000001c3947 */ /* 0x000fea0003800000 */
[----:B-1-345:R-:W1:Y:S02]  /*0df0*/  LDS R2, [UR8+0x8] ;  /* 0x00000808ff027984 */ /* 0x03ae640008000800 */
[----:B-1----:R-:W-:-:S05]  /*0e00*/  LOP3.LUT R2, R2, 0x780, RZ, 0xb8, !PT ;  /* 0x0000078002027812 */ /* 0x002fca00078eb8ff */
[----:B------:R3:W-:Y:S02]  /*0e10*/  STS [UR8+0x8], R2 ;  /* 0x00000802ff007988 */ /* 0x0007e40008000808 */
.L_x_32:
[----:B------:R-:W-:Y:S05]  /*0e20*/  @P3 BRA `(.L_x_34) ;  /* 0x0000000000283947 */ /* 0x000fea0003800000 */
[----:B-1-3--:R-:W1:Y:S02]  /*0e30*/  LDS R2, [UR8+0x8] ;  /* 0x00000808ff027984 */ /* 0x00ae640008000800 */
[----:B-1----:R-:W-:-:S05]  /*0e40*/  LOP3.LUT R2, R2, 0x1800, RZ, 0xb8, !PT ;  /* 0x0000180002027812 */ /* 0x002fca00078eb8ff */
[----:B------:R1:W-:Y:S02]  /*0e50*/  STS [UR8+0x8], R2 ;  /* 0x00000802ff007988 */ /* 0x0003e40008000808 */
.L_x_33:
[----:B------:R-:W-:Y:S05]  /*0e60*/  @P3 BREAK.RELIABLE B2 ;  /* 0x0000000000023942 */ /* 0x000fea0003800100 */
[----:B------:R-:W-:Y:S05]  /*0e70*/  @P3 BRA `(.L_x_35) ;  /* 0x0000000000243947 */ /* 0x000fea0003800000 */
[----:B-1-345:R-:W1:Y:S01]  /*0e80*/  LDS R2, [UR8+0x8] ;  /* 0x00000808ff027984 */ /* 0x03ae620008000800 */
[----:B------:R-:W-:-:S05]  /*0e90*/  IMAD.MOV.U32 R3, RZ, RZ, 0x6000 ;  /* 0x00006000ff037424 */ /* 0x000fca00078e00ff */
[----:B-1----:R-:W-:-:S04]  /*0ea0*/  LOP3.LUT R2, R2, 0x4000, R3, 0xd8, !PT ;  /* 0x0000400002027812 */ /* 0x002fc800078ed803 */
[----:B------:R-:W-:-:S05]  /*0eb0*/  LOP3.LUT R2, R2, 0x400000, RZ, 0xb8, !PT ;  /* 0x0040000002027812 */ /* 0x000fca00078eb8ff */
[----:B------:R4:W-:Y:S02]  /*0ec0*/  STS [UR8+0x8], R2 ;  /* 0x00000802ff007988 */ /* 0x0009e40008000808 */
.L_x_34:
[----:B------:R-:W-:Y:S05]  /*0ed0*/  BSYNC.RELIABLE B2 ;  /* 0x0000000000027941 */ /* 0x000fea0003800100 */
.L_x_30:
[----:B-1-34-:R-:W1:Y:S02]  /*0ee0*/  @!P3 LDS R2, [UR8+0x8] ;  /* 0x00000808ff02b984 */ /* 0x01ae640008000800 */
[----:B-1----:R-:W-:-:S05]  /*0ef0*/  @!P3 LOP3.LUT R2, R2, 0x8000, RZ, 0xb8, !PT ;  /* 0x000080000202b812 */ /* 0x002fca00078eb8ff */
[----:B------:R1:W-:Y:S02]  /*0f00*/  @!P3 STS [UR8+0x8], R2 ;  /* 0x00000802ff00b988 */ /* 0x0003e40008000808 */
.L_x_35:
[----:B------:R-:W-:Y:S05]  /*0f10*/  BSYNC.RECONVERGENT B3 ;  /* 0x0000000000037941 */ /* 0x000fea0003800200 */
.L_x_29:
[----:B------:R-:W-:Y:S05]  /*0f20*/  WARPSYNC.ALL ;  /* 0x0000000000007948 */ /* 0x000fea0003800000 */
[----:B------:R-:W-:Y:S01]  /*0f30*/  NOP ;  /* 0x0000000000007918 */ /* 0x000fe20000000000 */
[----:B------:R-:W-:-:S04]  /*0f40*/  UIADD3 UR5, UPT, UPT, UR4, 0x80, URZ ;  /* 0x0000008004057890 */ /* 0x000fc8000fffe0ff */
[----:B------:R-:W-:-:S04]  /*0f50*/  UIADD3 UR14, UP0, UPT, UR5, UR16, URZ ;  /* 0x00000010050e7290 */ /* 0x000fc8000ff1e0ff */
[----:B------:R-:W-:Y:S01]  /*0f60*/  ULEA.HI.X.SX32 UR15, UR5, UR17, 0x1, UP0 ;  /* 0x00000011050f7291 */ /* 0x000fe200080f0eff */
[----:B------:R-:W-:Y:S11]  /*0f70*/  @P0 BRA `(.L_x_36) ;  /* 0x0000000000300947 */ /* 0x000ff60003800000 */
[----:B-1-345:R-:W1:Y:S01]  /*0f80*/  S2R R2, SR_LANEID ;  /* 0x0000000000027919 */ /* 0x03ae620000000000 */
[----:B------:R-:W-:Y:S05]  /*0f90*/  WARPSYNC.ALL ;  /* 0x0000000000007948 */ /* 0x000fea0003800000 */
[----:B------:R-:W-:Y:S01]  /*0fa0*/  NOP ;  /* 0x0000000000007918 */ /* 0x000fe20000000000 */
[----:B-1----:R-:W-:-:S05]  /*0fb0*/  IMAD.SHL.U32 R8, R2, 0x4, RZ ;  /* 0x0000000402087824 */ /* 0x002fca00078e00ff */
[----:B------:R-:W1:Y:S01]  /*0fc0*/  LDS R7, [R8+UR8] ;  /* 0x0000000808077984 */ /* 0x000e620008000800 */
[----:B------:R-:W-:-:S05]  /*0fd0*/  IADD3 R2, P1, PT, R8, UR14, RZ ;  /* 0x0000000e08027c10 */ /* 0x000fca000ff3e0ff */
[----:B------:R-:W-:-:S05]  /*0fe0*/  IMAD.X R3, RZ, RZ, UR15, P1 ;  /* 0x0000000fff037e24 */ /* 0x000fca00088e06ff */
[----:B-1----:R1:W3:Y:S01]  /*0ff0*/  ATOMG.E.EXCH.STRONG.GPU PT, RZ, [R2], R7 ;  /* 0x0000000702ff73a8 */ /* 0x0022e200041ee100 */
[----:B------:R-:W-:-:S04]  /*1000*/  DEPBAR {5,4,3,2,1,0} ;  /* 0x0000003f0000791a */ /* 0x000fc80000000000 */
[----:B------:R-:W4:Y:S02]  /*1010*/  CCTL.E.C.LDCU.IV.DEEP [UR14] ;  /* 0x000000000e007540 */ /* 0x000f240009c08000 */
[----:B----4-:R1:W-:Y:S01]  /*1020*/  UTMACCTL.IV [UR14] ;  /* 0x000000000e0079b9 */ /* 0x0103e20008000000 */
[----:B------:R-:W-:Y:S01]  /*1030*/  NOP ;  /* 0x0000000000007918 */ /* 0x000fe20000000000 */
.L_x_36:
[----:B------:R-:W-:Y:S05]  /*1040*/  @P0 BRA `(.L_x_37) ;  /* 0x00000000000c0947 */ /* 0x000fea0003800000 */
[----:B------:R0:W-:Y:S01]  /*1050*/  UTMACMDFLUSH ;  /* 0x00000000000079b7 */ /* 0x0001e20000000000 */
[----:B------:R-:W-:Y:S05]  /*1060*/  @P0 BRA `(.L_x_37) ;  /* 0x0000000000040947 */ /* 0x000fea0003800000 */
[----:B------:R-:W-:-:S04]  /*1070*/  DEPBAR.LE SB0, 0x0 ;  /* 0x000080000000791a */ /* 0x000fc80000000000 */
.L_x_37:
[----:B------:R-:W-:Y:S05]  /*1080*/  WARPSYNC.ALL ;  /* 0x0000000000007948 */ /* 0x000fea0003800000 */
[----:B------:R-:W-:Y:S01]  /*1090*/  NOP ;  /* 0x0000000000007918 */ /* 0x000fe20000000000 */
[----:B---3--:R-:W-:Y:S06]  /*10a0*/  BAR.SYNC.DEFER_BLOCKING 0x0 ;  /* 0x0000000000007b1d */ /* 0x008fec0000010000 */
[----:B------:R-:W-:Y:S02]  /*10b0*/  BSSY.RECONVERGENT B3, `(.L_x_38) ;  /* 0x000000b000037945 */ /* 0x000fe40003800200 */
[----:B------:R-:W-:Y:S06]  /*10c0*/  BAR.SYNC.DEFER_BLOCKING 0x0 ;  /* 0x0000000000007b1d */ /* 0x000fec0000010000 */
[----:B------:R3:W-:Y:S01]  /*10d0*/  @!P0 STS [R4], RZ ;  /* 0x000000ff04008388 */ /* 0x0007e20000000800 */
[----:B------:R-:W-:Y:S01]  /*10e0*/  NOP ;  /* 0x0000000000007918 */ /* 0x000fe20000000000 */
[----:B------:R-:W-:Y:S05]  /*10f0*/  @P3 BRA `(.L_x_39) ;  /* 0x0000000000183947 */ /* 0x000fea0003800000 */
[----:B-1--45:R-:W1:Y:S01]  /*1100*/  LDS R2, [UR8+0x8] ;  /* 0x00000808ff027984 */ /* 0x032e620008000800 */
[----:B------:R-:W4:Y:S01]  /*1110*/  LDC.64 R8, c[0x0][0x390] ;  /* 0x0000e400ff087b82 */ /* 0x000f220000000a00 */
[----:B------:R-:W-:Y:S02]  /*1120*/  IMAD.MOV.U32 R3, RZ, RZ, 0x70 ;  /* 0x00000070ff037424 */ /* 0x000fe400078e00ff */
[----:B----4-:R4:W-:Y:S03]  /*1130*/  STS.64 [UR8], R8 ;  /* 0x00000008ff007988 */ /* 0x0109e60008000a08 */
[----:B-1----:R-:W-:-:S05]  /*1140*/  LOP3.LUT R2, R2, 0x10, R3, 0xd8, !PT ;  /* 0x0000001002027812 */ /* 0x002fca00078ed803 */
[----:B------:R4:W-:Y:S02]  /*1150*/  STS [UR8+0x8], R2 ;  /* 0x00000802ff007988 */ /* 0x0009e40008000808 */
.L_x_39:
[----:B-1----:R-:W-:Y:S05]  /*1160*/  BSYNC.RECONVERGENT B3 ;  /* 0x0000000000037941 */ /* 0x002fea0003800200 */
.L_x_38:
[----:B------:R-:W-:Y:S04]  /*1170*/  BSSY.RECONVERGENT B4, `(.L_x_40) ;  /* 0x0000033000047945 */ /* 0x000fe80003800200 */
[----:B------:R-:W-:Y:S04]  /*1180*/  BSSY.RELIABLE B3, `(.L_x_41) ;  /* 0x000002e000037945 */ /* 0x000fe80003800100 */
[----:B------:R-:W-:Y:S05]  /*1190*/  @P3 BRA `(.L_x_42) ;  /* 0x0000000000243947 */ /* 0x000fea0003800000 */
[----:B----45:R-:W1:Y:S01]  /*11a0*/  LDS R2, [UR8+0x34] ;  /* 0x00003408ff027984 */ /* 0x030e620008000800 */
[----:B------:R-:W-:-:S05]  /*11b0*/  IMAD.MOV.U32 R3, RZ, RZ, 0x7f000000 ;  /* 0x7f000000ff037424 */ /* 0x000fca00078e00ff */
[----:B-1----:R-:W-:-:S05]  /*11c0*/  LOP3.LUT R2, R2, 0xff000000, R3, 0xb8, !PT ;  /* 0xff00000002027812 */ /* 0x002fca00078eb803 */
[----:B------:R1:W-:Y:S01]  /*11d0*/  STS [UR8+0x34], R2 ;  /* 0x00003402ff007988 */ /* 0x0003e20008000808 */
[----:B------:R-:W-:Y:S05]  /*11e0*/  @P3 BRA `(.L_x_43) ;  /* 0x0000000000183947 */ /* 0x000fea0003800000 */
[----:B-1----:R-:W1:Y:S01]  /*11f0*/  LDS R2, [UR8+0x38] ;  /* 0x00003808ff027984 */ /* 0x002e620008000800 */
[----:B------:R-:W-:-:S05]  /*1200*/  IMAD.MOV.U32 R3, RZ, RZ, 0x3f ;  /* 0x0000003fff037424 */ /* 0x000fca00078e00ff */
[----:B-1----:R-:W-:-:S05]  /*1210*/  LOP3.LUT R2, R2, 0xff, R3, 0xb8, !PT ;  /* 0x000000ff02027812 */ /* 0x002fca00078eb803 */
[----:B------:R1:W-:Y:S02]  /*1220*/  STS [UR8+0x38], R2 ;  /* 0x00003802ff007988 */ /* 0x0003e40008000808 */
.L_x_42:
[----:B------:R-:W-:Y:S05]  /*1230*/  @P3 BRA `(.L_x_44) ;  /* 0x00000000000c3947 */ /* 0x000fea0003800000 */
[----:B------:R1:W-:Y:S02]  /*1240*/  STS [UR8+0x20], R5 ;  /* 0x00002005ff007988 */ /* 0x0003e40008000808 */
.L_x_43:
[----:B------:R-:W-:Y:S05]  /*1250*/  @P3 BRA `(.L_x_45) ;  /* 0x0000000000243947 */ /* 0x000fea0003800000 */
[----:B------:R1:W-:Y:S02]  /*1260*/  STS [UR8+0x24], R6 ;  /* 0x00002406ff007988 */ /* 0x0003e40008000808 */
.L_x_44:
[----:B------:R-:W-:Y:S05]  /*1270*/  @P3 BRA `(.L_x_46) ;  /* 0x00000000002c3947 */ /* 0x000fea0003800000 */
[----:B-1--45:R-:W1:Y:S01]  /*1280*/  LDS R2, [UR8+0x1c] ;  /* 0x00001c08ff027984 */ /* 0x032e620008000800 */
[----:B------:R-:W4:Y:S02]  /*1290*/  LDC.64 R6, c[0x0][0x3b8] ;  /* 0x0000ee00ff067b82 */ /* 0x000f240000000a00 */
[--C-:B----4-:R-:W-:Y:S02]  /*12a0*/  SHF.R.U32.HI R5, RZ, 0x4, R7.reuse ;  /* 0x00000004ff057819 */ /* 0x110fe40000011607 */
[----:B------:R-:W-:-:S05]  /*12b0*/  SHF.R.U64 R3, R6, 0x4, R7 ;  /* 0x0000000406037819 */ /* 0x000fca0000001207 */
[----:B------:R4:W-:Y:S01]  /*12c0*/  STS [UR8+0xc], R3 ;  /* 0x00000c03ff007988 */ /* 0x0009e20008000808 */
[----:B-1----:R-:W-:-:S05]  /*12d0*/  LOP3.LUT R2, R2, 0xf, R5, 0xb8, !PT ;  /* 0x0000000f02027812 */ /* 0x002fca00078eb805 */
[----:B------:R4:W-:Y:S02]  /*12e0*/  STS [UR8+0x1c], R2 ;  /* 0x00001c02ff007988 */ /* 0x0009e40008000808 */
.L_x_45:
[----:B------:R-:W-:Y:S05]  /*12f0*/  @P3 BRA `(.L_x_47) ;  /* 0x00000000001c3947 */ /* 0x000fea0003800000 */
[----:B-1--45:R-:W1:Y:S02]  /*1300*/  LDS R2, [UR8+0x34] ;  /* 0x00003408ff027984 */ /* 0x032e640008000800 */
[----:B-1----:R-:W-:-:S05]  /*1310*/  LOP3.LUT R2, R2, 0x7, RZ, 0xb8, !PT ;  /* 0x0000000702027812 */ /* 0x002fca00078eb8ff */
[----:B------:R1:W-:Y:S02]  /*1320*/  STS [UR8+0x34], R2 ;  /* 0x00003402ff007988 */ /* 0x0003e40008000808 */
.L_x_46:
[----:B------:R-:W-:Y:S05]  /*1330*/  @P3 BRA `(.L_x_48) ;  /* 0x00000000001c3947 */ /* 0x000fea0003800000 */
[----:B-1--45:R-:W1:Y:S02]  /*1340*/  LDS R2, [UR8+0x34] ;  /* 0x00003408ff027984 */ /* 0x032e640008000800 */
[----:B-1----:R-:W-:-:S05]  /*1350*/  LOP3.LUT R2, R2, 0x38, RZ, 0xb8, !PT ;  /* 0x0000003802027812 */ /* 0x002fca00078eb8ff */
[----:B------:R1:W-:Y:S02]  /*1360*/  STS [UR8+0x34], R2 ;  /* 0x00003402ff007988 */ /* 0x0003e40008000808 */
.L_x_47:
[----:B------:R-:W-:Y:S05]  /*1370*/  @P3 BRA `(.L_x_49) ;  /* 0x00000000001c3947 */ /* 0x000fea0003800000 */
[----:B-1--45:R-:W1:Y:S02]  /*1380*/  LDS R2, [UR8+0x8] ;  /* 0x00000808ff027984 */ /* 0x032e640008000800 */
[----:B-1----:R-:W-:-:S05]  /*1390*/  LOP3.LUT R2, R2, 0x780, RZ, 0xb8, !PT ;  /* 0x0000078002027812 */ /* 0x002fca00078eb8ff */
[----:B------:R1:W-:Y:S02]  /*13a0*/  STS [UR8+0x8], R2 ;  /* 0x00000802ff007988 */ /* 0x0003e40008000808 */
.L_x_48:
[----:B------:R-:W-:Y:S05]  /*13b0*/  @P3 BRA `(.L_x_50) ;  /* 0x0000000000283947 */ /* 0x000fea0003800000 */
[----:B-1--45:R-:W1:Y:S02]  /*13c0*/  LDS R2, [UR8+0x8] ;  /* 0x00000808ff027984 */ /* 0x032e640008000800 */
[----:B-1----:R-:W-:-:S05]  /*13d0*/  LOP3.LUT R2, R2, 0x1800, RZ, 0xb8, !PT ;  /* 0x0000180002027812 */ /* 0x002fca00078eb8ff */
[----:B------:R1:W-:Y:S02]  /*13e0*/  STS [UR8+0x8], R2 ;  /* 0x00000802ff007988 */ /* 0x0003e40008000808 */
.L_x_49:
[----:B------:R-:W-:Y:S05]  /*13f0*/  @P3 BREAK.RELIABLE B3 ;  /* 0x0000000000033942 */ /* 0x000fea0003800100 */
[----:B------:R-:W-:Y:S05]  /*1400*/  @P3 BRA `(.L_x_51) ;  /* 0x0000000000243947 */ /* 0x000fea0003800000 */
[----:B-1--45:R-:W1:Y:S01]  /*1410*/  LDS R2, [UR8+0x8] ;  /* 0x00000808ff027984 */ /* 0x032e620008000800 */
[----:B------:R-:W-:-:S05]  /*1420*/  IMAD.MOV.U32 R3, RZ, RZ, 0x6000 ;  /* 0x00006000ff037424 */ /* 0x000fca00078e00ff */
[----:B-1----:R-:W-:-:S04]  /*1430*/  LOP3.LUT R2, R2, 0x6000, R3, 0xd8, !PT ;  /* 0x0000600002027812 */ /* 0x002fc800078ed803 */
[----:B------:R-:W-:-:S05]  /*1440*/  LOP3.LUT R2, R2, 0x400000, RZ, 0xb8, !PT ;  /* 0x0040000002027812 */ /* 0x000fca00078eb8ff */
[----:B------:R1:W-:Y:S02]  /*1450*/  STS [UR8+0x8], R2 ;  /* 0x00000802ff007988 */ /* 0x0003e40008000808 */
.L_x_50:
[----:B------:R-:W-:Y:S05]  /*1460*/  BSYNC.RELIABLE B3 ;  /* 0x0000000000037941 */ /* 0x000fea0003800100 */
.L_x_41:
[----:B-1--45:R-:W1:Y:S02]  /*1470*/  @!P3 LDS R2, [UR8+0x8] ;  /* 0x00000808ff02b984 */ /* 0x032e640008000800 */
[----:B-1----:R-:W-:-:S05]  /*1480*/  @!P3 LOP3.LUT R2, R2, 0x8000, RZ, 0xb8, !PT ;  /* 0x000080000202b812 */ /* 0x002fca00078eb8ff */
[----:B------:R1:W-:Y:S02]  /*1490*/  @!P3 STS [UR8+0x8], R2 ;  /* 0x00000802ff00b988 */ /* 0x0003e40008000808 */
.L_x_51:
[----:B------:R-:W-:Y:S05]  /*14a0*/  BSYNC.RECONVERGENT B4 ;  /* 0x0000000000047941 */ /* 0x000fea0003800200 */
.L_x_40:
[----:B------:R-:W-:Y:S05]  /*14b0*/  WARPSYNC.ALL ;  /* 0x0000000000007948 */ /* 0x000fea0003800000 */
[----:B------:R-:W-:Y:S01]  /*14c0*/  NOP ;  /* 0x0000000000007918 */ /* 0x000fe20000000000 */
[----:B------:R-:W-:-:S04]  /*14d0*/  UIADD3 UR4, UPT, UPT, UR4, 0x100, URZ ;  /* 0x0000010004047890 */ /* 0x000fc8000fffe0ff */
[----:B------:R-:W-:-:S04]  /*14e0*/  UIADD3 UR23, UP0, UPT, UR4, UR16, URZ ;  /* 0x0000001004177290 */ /* 0x000fc8000ff1e0ff */
[----:B------:R-:W-:Y:S01]  /*14f0*/  ULEA.HI.X.SX32 UR28, UR4, UR17, 0x1, UP0 ;  /* 0x00000011041c7291 */ /* 0x000fe200080f0eff */
[----:B------:R-:W-:Y:S11]  /*1500*/  @P0 BRA `(.L_x_52) ;  /* 0x0000000000380947 */ /* 0x000ff60003800000 */
[----:B-1--45:R-:W1:Y:S01]  /*1510*/  S2R R2, SR_LANEID ;  /* 0x0000000000027919 */ /* 0x032e620000000000 */
[----:B------:R-:W-:Y:S05]  /*1520*/  WARPSYNC.ALL ;  /* 0x0000000000007948 */ /* 0x000fea0003800000 */
[----:B------:R-:W-:Y:S01]  /*1530*/  NOP ;  /* 0x0000000000007918 */ /* 0x000fe20000000000 */
[----:B-123--:R-:W-:-:S05]  /*1540*/  IMAD.SHL.U32 R4, R2, 0x4, RZ ;  /* 0x0000000402047824 */ /* 0x00efca00078e00ff */
[----:B------:R-:W1:Y:S01]  /*1550*/  LDS R5, [R4+UR8] ;  /* 0x0000000804057984 */ /* 0x000e620008000800 */
[----:B------:R-:W-:Y:S01]  /*1560*/  IADD3 R2, P1, PT, R4, UR23, RZ ;  /* 0x0000001704027c10 */ /* 0x000fe2000ff3e0ff */
[----:B------:R-:W-:-:S04]  /*1570*/  UMOV UR4, UR23 ;  /* 0x0000001700047c82 */ /* 0x000fc80008000000 */
[----:B------:R-:W-:Y:S01]  /*1580*/  IMAD.X R3, RZ, RZ, UR28, P1 ;  /* 0x0000001cff037e24 */ /* 0x000fe200088e06ff */
[----:B------:R-:W-:-:S04]  /*1590*/  UMOV UR5, UR28 ;  /* 0x0000001c00057c82 */ /* 0x000fc80008000000 */
[----:B-1----:R1:W2:Y:S01]  /*15a0*/  ATOMG.E.EXCH.STRONG.GPU PT, RZ, [R2], R5 ;  /* 0x0000000502ff73a8 */ /* 0x0022a200041ee100 */
[----:B------:R-:W-:-:S04]  /*15b0*/  DEPBAR {5,4,3,2,1,0} ;  /* 0x0000003f0000791a */ /* 0x000fc80000000000 */
[----:B------:R-:W3:Y:S02]  /*15c0*/  CCTL.E.C.LDCU.IV.DEEP [UR4] ;  /* 0x0000000004007540 */ /* 0x000ee40009c08000 */
[----:B---3--:R1:W-:Y:S01]  /*15d0*/  UTMACCTL.IV [UR4] ;  /* 0x00000000040079b9 */ /* 0x0083e20008000000 */
[----:B------:R-:W-:Y:S01]  /*15e0*/  NOP ;  /* 0x0000000000007918 */ /* 0x000fe20000000000 */
.L_x_52:
[----:B------:R-:W-:Y:S05]  /*15f0*/  @P0 BRA `(.L_x_53) ;  /* 0x00000000000c0947 */ /* 0x000fea0003800000 */
[----:B------:R0:W-:Y:S01]  /*1600*/  UTMACMDFLUSH ;  /* 0x00000000000079b7 */ /* 0x0001e20000000000 */
[----:B------:R-:W-:Y:S05]  /*1610*/  @P0 BRA `(.L_x_53) ;  /* 0x0000000000040947 */ /* 0x000fea0003800000 */
[----:B------:R-:W-:-:S04]  /*1620*/  DEPBAR.LE SB0, 0x0 ;  /* 0x000080000000791a */ /* 0x000fc80000000000 */
.L_x_53:
[----:B------:R-:W-:Y:S05]  /*1630*/  WARPSYNC.ALL ;  /* 0x0000000000007948 */ /* 0x000fea0003800000 */
[----:B------:R-:W-:Y:S01]  /*1640*/  NOP ;  /* 0x0000000000007918 */ /* 0x000fe20000000000 */
[----:B--2---:R-:W-:Y:S01]  /*1650*/  BAR.SYNC.DEFER_BLOCKING 0x0 ;  /* 0x0000000000007b1d */ /* 0x004fe20000010000 */
[----:B------:R-:W-:Y:S01]  /*1660*/  ISETP.GE.AND P0, PT, R10, 0x1, PT ;  /* 0x000000010a00780c */ /* 0x000fe20003f06270 */
[----:B------:R-:W-:Y:S01]  /*1670*/  USHF.L.U32 UR27, UR6, 0x6, URZ ;  /* 0x00000006061b7899 */ /* 0x000fe200080006ff */
[----:B-1--45:R-:W-:Y:S01]  /*1680*/  SHF.R.U32.HI R2, RZ, 0x5, R0 ;  /* 0x00000005ff027819 */ /* 0x032fe20000011600 */
[----:B------:R-:W-:-:S02]  /*1690*/  USHF.L.U32 UR11, UR11, 0x7, URZ ;  /* 0x000000070b0b7899 */ /* 0x000fc400080006ff */
[----:B------:R-:W-:Y:S01]  /*16a0*/  VOTEU.ALL UP0, P3 ;  /* 0x0000000000ff7886 */ /* 0x000fe20001800000 */
[----:B------:R-:W-:Y:S01]  /*16b0*/  UMOV UR4, 0x1 ;  /* 0x0000000100047882 */ /* 0x000fe20000000000 */
[----:B------:R-:W-:Y:S01]  /*16c0*/  VOTEU.ALL UP1, P3 ;  /* 0x0000000000ff7886 */ /* 0x000fe20001820000 */
[----:B------:R-:W-:Y:S02]  /*16d0*/  R2UR UR22, R2 ;  /* 0x00000000021672ca */ /* 0x000fe400000e0000 */
[----:B------:R-:W-:-:S04]  /*16e0*/  @!UP0 UIADD3 UR16, UPT, UPT, -UR4, 0x100000, URZ ;  /* 0x0010000004108890 */ /* 0x000fc8000fffe1ff */
[----:B------:R-:W-:Y:S02]  /*16f0*/  @!UP0 USHF.L.U32 UR17, UR16, 0xb, URZ ;  /* 0x0000000b10118899 */ /* 0x000fe400080006ff */
[----:B------:R-:W-:Y:S02]  /*1700*/  @!UP0 USHF.L.U32 UR16, UR16, 0x1, URZ ;  /* 0x0000000110108899 */ /* 0x000fe400080006ff */
[----:B------:R-:W-:-:S04]  /*1710*/  @!UP0 UIADD3 UR4, UPT, UPT, -UR4, 0x100000, URZ ;  /* 0x0010000004048890 */ /* 0x000fc8000fffe1ff */
[----:B------:R-:W-:Y:S02]  /*1720*/  @!UP0 USHF.L.U32 UR5, UR4, 0xb, URZ ;  /* 0x0000000b04058899 */ /* 0x000fe400080006ff */
[----:B------:R-:W-:Y:S01]  /*1730*/  @!UP0 USHF.L.U32 UR4, UR4, 0x1, URZ ;  /* 0x0000000104048899 */ /* 0x000fe200080006ff */
[----:B------:R-:W-:Y:S01]  /*1740*/  VOTEU.ALL UP0, P3 ;  /* 0x0000000000ff7886 */ /* 0x000fe20001800000 */
[----:B------:R-:W1:Y:S04]  /*1750*/  FENCE.VIEW.ASYNC.S ;  /* 0x00000000000073c6 */ /* 0x000e680000000000 */
[----:B-1----:R1:W2:Y:S06]  /*1760*/  @!UP0 SYNCS.EXCH.64 URZ, [UR8+0x3000], UR16 ;  /* 0x0030001008ff85b2 */ /* 0x0022ac0008000100 */
[----:B------:R1:W4:Y:S01]  /*1770*/  @!UP1 SYNCS.EXCH.64 URZ, [UR8+0x3010], UR4 ;  /* 0x0030100408ff95b2 */ /* 0x0003220008000100 */
[----:B------:R-:W-:Y:S05]  /*1780*/  @!P0 BRA `(.L_x_54) ;  /* 0x0000000400bc8947 */ /* 0x000fea0003800000 */
[----:B--2-4-:R-:W-:Y:S01]  /*1790*/  BAR.SYNC.DEFER_BLOCKING 0x0 ;  /* 0x0000000000007b1d */ /* 0x014fe20000010000 */
[----:B------:R-:W-:Y:S01]  /*17a0*/  ELECT P1, URZ, PT ;  /* 0x0000000000ff782f */ /* 0x000fe20003820000 */
[----:B------:R-:W-:Y:S01]  /*17b0*/  @!P3 IMAD.MOV.U32 R2, RZ, RZ, 0x3000 ;  /* 0x00003000ff02b424 */ /* 0x000fe200078e00ff */
[----:B------:R-:W-:Y:S02]  /*17c0*/  UIADD3 UR24, UPT, UPT, UR8, 0x2000, URZ ;  /* 0x0000200008187890 */ /* 0x000fe4000fffe0ff */
[----:B------:R-:W-:Y:S02]  /*17d0*/  ISETP.LT.U32.AND P1, PT, R68, 0x20, P1 ;  /* 0x000000204400780c */ /* 0x000fe40000f21070 */
[----:B------:R-:W-:Y:S01]  /*17e0*/  ELECT P0, URZ, PT ;  /* 0x0000000000ff782f */ /* 0x000fe20003800000 */
[----:B------:R-:W-:-:S03]  /*17f0*/  USHF.R.U32.HI UR6, URZ, 0x4, UR8 ;  /* 0x00000004ff067899 */ /* 0x000fc60008011608 */
[----:B------:R-:W-:Y:S01]  /*1800*/  ISETP.LT.U32.AND P0, PT, R68, 0x20, P0 ;  /* 0x000000204400780c */ /* 0x000fe20000701070 */
[----:B-1----:R-:W-:Y:S02]  /*1810*/  USHF.R.U32.HI UR4, URZ, 0x4, UR24 ;  /* 0x00000004ff047899 */ /* 0x002fe40008011618 */
[----:B------:R-:W-:Y:S02]  /*1820*/  USGXT.U32 UR6, UR6, 0xe ;  /* 0x0000000e0606789a */ /* 0x000fe40008000000 */
[----:B------:R-:W-:Y:S01]  /*1830*/  USGXT.U32 UR4, UR4, 0xe ;  /* 0x0000000e0404789a */ /* 0x000fe20008000000 */
[----:B------:R-:W-:Y:S01]  /*1840*/  UMOV UR18, 0xfffffffe ;  /* 0xfffffffe00127882 */ /* 0x000fe20000000000 */
[----:B------:R-:W-:Y:S01]  /*1850*/  VOTEU.ANY UP0, P1 ;  /* 0x0000000000ff7886 */ /* 0x000fe20000800100 */
[----:B------:R-:W-:Y:S01]  /*1860*/  VOTEU.ANY UP2, P1 ;  /* 0x0000000000ff7886 */ /* 0x000fe20000840100 */
[----:B------:R-:W-:Y:S01]  /*1870*/  UMOV UR19, 0x7fffbfdf ;  /* 0x7fffbfdf00137882 */ /* 0x000fe20000000000 */
[----:B------:R-:W-:Y:S01]  /*1880*/  UMOV UR7, URZ ;  /* 0x000000ff00077c82 */ /* 0x000fe20008000000 */
[----:B------:R-:W-:Y:S01]  /*1890*/  UMOV UR5, URZ ;  /* 0x000000ff00057c82 */ /* 0x000fe20008000000 */
[----:B------:R-:W-:-:S02]  /*18a0*/  @UP0 UIADD3 UR25, UPT, UPT, UR8, 0x3000, URZ ;  /* 0x0000300008190890 */ /* 0x000fc4000fffe0ff */
[----:B------:R1:W-:Y:S01]  /*18b0*/  @!P3 SYNCS.ARRIVE.TRANS64 RZ, [UR8+0x3000], R2 ;  /* 0x00300002ffffb9a7 */ /* 0x0003e20008000008 */
[----:B------:R-:W-:Y:S01]  /*18c0*/  @UP0 UMOV UR26, URZ ;  /* 0x000000ff001a0c82 */ /* 0x000fe20008000000 */
[----:B------:R-:W-:Y:S01]  /*18d0*/  BAR.SYNC.DEFER_BLOCKING 0x0 ;  /* 0x0000000000007b1d */ /* 0x000fe20000010000 */
[----:B------:R-:W-:Y:S02]  /*18e0*/  UIADD3.64 UR20, UPT, UPT, UR6, -UR18, URZ ;  /* 0x8000001206147297 */ /* 0x000fe4000fffe0ff */
[----:B------:R-:W-:Y:S02]  /*18f0*/  UIADD3.64 UR18, UPT, UPT, UR4, -UR18, URZ ;  /* 0x8000001204127297 */ /* 0x000fe4000fffe0ff */
[----:B------:R-:W-:Y:S01]  /*1900*/  UISETP.NE.U32.AND UP0, UPT, UR22, URZ, UPT ;  /* 0x000000ff1600728c */ /* 0x000fe2000bf05070 */
[----:B------:R-:W-:Y:S01]  /*1910*/  VOTEU.ANY UP1, P0 ;  /* 0x0000000000ff7886 */ /* 0x000fe20000020100 */
[----:B------:R-:W-:Y:S01]  /*1920*/  VOTEU.ANY UP3, P0 ;  /* 0x0000000000ff7886 */ /* 0x000fe20000060100 */
[----:B------:R-:W-:Y:S01]  /*1930*/  UMOV UR16, UR6 ;  /* 0x0000000600107c82 */ /* 0x000fe20008000000 */
[----:B------:R-:W-:Y:S01]  /*1940*/  UMOV UR17, 0x80004020 ;  /* 0x8000402000117882 */ /* 0x000fe20000000000 */
[----:B------:R-:W-:Y:S01]  /*1950*/  UMOV UR6, UR4 ;  /* 0x0000000400067c82 */ /* 0x000fe20008000000 */
[----:B------:R-:W-:Y:S01]  /*1960*/  @UP1 UIADD3 UR9, UPT, UPT, UR8, 0x3000, URZ ;  /* 0x0000300008091890 */ /* 0x000fe2000fffe0ff */
[----:B------:R-:W-:Y:S01]  /*1970*/  @UP1 UMOV UR10, URZ ;  /* 0x000000ff000a1c82 */ /* 0x000fe20008000000 */
[----:B------:R-:W-:Y:S01]  /*1980*/  UMOV UR7, 0x80004020 ;  /* 0x8000402000077882 */ /* 0x000fe20000000000 */
[----:B------:R1:W-:Y:S01]  /*1990*/  @UP2 UTMALDG.2D [UR24], [UR12] ;  /* 0x000000180c0025b4 */ /* 0x0003e20008008000 */
[----:B------:R2:W-:Y:S06]  /*19a0*/  MEMBAR.ALL.CTA ;  /* 0x0000000000007992 */ /* 0x0005ec0000008000 */
[----:B--2---:R-:W2:Y:S02]  /*19b0*/  FENCE.VIEW.ASYNC.S ;  /* 0x00000000000073c6 */ /* 0x004ea40000000000 */
[----:B--2---:R-:W-:Y:S06]  /*19c0*/  BAR.SYNC.DEFER_BLOCKING 0x0 ;  /* 0x0000000000007b1d */ /* 0x004fec0000010000 */
[----:B------:R1:W-:Y:S02]  /*19d0*/  @UP3 UTMALDG.2D [UR8], [UR14] ;  /* 0x000000080e0035b4 */ /* 0x0003e40008008000 */
[----:B------:R-:W-:Y:S06]  /*19e0*/  BAR.SYNC.DEFER_BLOCKING 0x0 ;  /* 0x0000000000007b1d */ /* 0x000fec0000010000 */
[----:B------:R-:W2:Y:S02]  /*19f0*/  SYNCS.PHASECHK.TRANS64.TRYWAIT P0, [UR8+0x3000], RZ ;  /* 0x003000ffff0075a7 */ /* 0x000ea40008001108 */
[----:B-12---:R-:W-:Y:S05]  /*1a00*/  @!P0 BRA `(.L_x_55) ;  /* 0x0000000800f48947 */ /* 0x006fea0003800000 */
.L_x_67:
[----:B------:R-:W-:Y:S05]  /*1a10*/  BRA.U UP0, `(.L_x_56) ;  /* 0x00000001001c7547 */ /* 0x000fea000b800000 */
[----:B------:R-:W-:Y:S01]  /*1a20*/  UMOV UR4, 0x0 ;  /* 0x0000000000047882 */ /* 0x000fe20000000000 */
[----:B------:R-:W-:Y:S01]  /*1a30*/  UMOV UR5, 0x4200010 ;  /* 0x0420001000057882 */ /* 0x000fe20000000000 */
[----:B------:R-:W-:Y:S01]  /*1a40*/  UMOV UR24, 0x0 ;  /* 0x0000000000187882 */ /* 0x000fe20000000000 */
[----:B------:R-:W-:Y:S01]  /*1a50*/  UMOV UR25, 0x4200010 ;  /* 0x0420001000197882 */ /* 0x000fe20000000000 */
[----:B------:R1:W-:Y:S01]  /*1a60*/  UTCQMMA gdesc[UR6], gdesc[UR16], tmem[UR29], tmem[UR4], idesc[UR5], !UPT ;  /* 0x00ff0410060075ea */ /* 0x0003e2000f80031d */
[----:B------:R1:W-:Y:S01]  /*1a70*/  UTCQMMA gdesc[UR18], gdesc[UR20], tmem[UR29], tmem[UR24], idesc[UR25], UPT ;  /* 0x00ff1814120075ea */ /* 0x0003e2000b80031d */
[----:B------:R-:W-:Y:S02]  /*1a80*/  NOP ;  /* 0x0000000000007918 */ /* 0x000fe40000000000 */
.L_x_56:
[----:B------:R-:W-:Y:S01]  /*1a90*/  ELECT P0, URZ, PT ;  /* 0x0000000000ff782f */ /* 0x000fe20003800000 */
[----:B-1----:R-:W-:-:S03]  /*1aa0*/  UIADD3 UR4, UPT, UPT, UR8, 0x3010, URZ ;  /* 0x0000301008047890 */ /* 0x002fc6000fffe0ff */
[----:B------:R-:W-:Y:S01]  /*1ab0*/  ISETP.LT.U32.AND P0, PT, R68, 0x20, P0 ;  /* 0x000000204400780c */ /* 0x000fe20000701070 */
[----:B------:R-:W-:-:S12]  /*1ac0*/  UMOV UR5, URZ ;  /* 0x000000ff00057c82 */ /* 0x000fd80008000000 */
[----:B------:R-:W-:Y:S01]  /*1ad0*/  VOTEU.ANY UP0, P0 ;  /* 0x0000000000ff7886 */ /* 0x000fe20000000100 */
[----:B------:R-:W-:Y:S01]  /*1ae0*/  VOTEU.ANY UP1, P0 ;  /* 0x0000000000ff7886 */ /* 0x000fe20000020100 */
[----:B------:R-:W-:-:S03]  /*1af0*/  ISETP.GE.U32.AND P0, PT, R10, 0x41, PT ;  /* 0x000000410a00780c */ /* 0x000fc60003f06070 */
[----:B------:R-:W-:Y:S02]  /*1b00*/  @UP0 UMOV UR9, UR4 ;  /* 0x0000000400090c82 */ /* 0x000fe40008000000 */
[----:B------:R1:W-:Y:S01]  /*1b10*/  @UP1 UTCBAR [UR9], URZ ;  /* 0x000000ff090013e9 */ /* 0x0003e200080000ff */
[----:B------:R-:W-:Y:S06]  /*1b20*/  BAR.SYNC.DEFER_BLOCKING 0x0 ;  /* 0x0000000000007b1d */ /* 0x000fec0000010000 */
[----:B------:R-:W2:Y:S02]  /*1b30*/  SYNCS.PHASECHK.TRANS64.TRYWAIT P1, [UR8+0x3010], RZ ;  /* 0x003010ffff0075a7 */ /* 0x000ea40008021108 */
[----:B-12---:R-:W-:Y:S05]  /*1b40*/  @!P1 BRA `(.L_x_57) ;  /* 0x0000000800b09947 */ /* 0x006fea0003800000 */
.L_x_68:
[----:B------:R-:W-:Y:S05]  /*1b50*/  @!P0 BRA `(.L_x_54) ;  /* 0x0000000000c88947 */ /* 0x000fea0003800000 */
[----:B------:R-:W-:Y:S01]  /*1b60*/  IMAD.MOV.U32 R2, RZ, RZ, 0x1 ;  /* 0x00000001ff027424 */ /* 0x000fe200078e00ff */
[----:B------:R-:W1:Y:S01]  /*1b70*/  LDCU UR32, c[0x0][0x3a0] ;  /* 0x00007400ff2077ac */ /* 0x000e620008000800 */
[----:B------:R-:W-:-:S05]  /*1b80*/  UMOV UR26, 0x40 ;  /* 0x00000040001a7882 */ /* 0x000fca0000000000 */
.L_x_61:
[----:B------:R-:W-:Y:S01]  /*1b90*/  BAR.SYNC.DEFER_BLOCKING 0x0 ;  /* 0x0000000000007b1d */ /* 0x000fe20000010000 */
[----:B------:R-:W-:Y:S01]  /*1ba0*/  ELECT P1, URZ, PT ;  /* 0x0000000000ff782f */ /* 0x000fe20003820000 */
[----:B------:R-:W-:Y:S01]  /*1bb0*/  @!P3 IMAD.MOV.U32 R3, RZ, RZ, 0x3000 ;  /* 0x00003000ff03b424 */ /* 0x000fe200078e00ff */
[----:B------:R-:W-:Y:S02]  /*1bc0*/  ELECT P0, URZ, PT ;  /* 0x0000000000ff782f */ /* 0x000fe40003800000 */
[C---:B------:R-:W-:Y:S01]  /*1bd0*/  ISETP.LT.U32.AND P1, PT, R68.reuse, 0x20, P1 ;  /* 0x000000204400780c */ /* 0x040fe20000f21070 */
[----:B------:R-:W-:Y:S01]  /*1be0*/  UMOV UR10, UR26 ;  /* 0x0000001a000a7c82 */ /* 0x000fe20008000000 */
[----:B------:R-:W-:-:S11]  /*1bf0*/  ISETP.LT.U32.AND P0, PT, R68, 0x20, P0 ;  /* 0x000000204400780c */ /* 0x000fd60000701070 */
[----:B------:R-:W-:Y:S02]  /*1c00*/  VOTEU.ANY UP0, P1 ;  /* 0x0000000000ff7886 */ /* 0x000fe40000800100 */
[----:B------:R-:W-:-:S03]  /*1c10*/  VOTEU.ANY UP1, P0 ;  /* 0x0000000000ff7886 */ /* 0x000fc60000020100 */
[----:B--2---:R-:W-:Y:S02]  /*1c20*/  @UP0 UIADD3 UR24, UPT, UPT, UR8, 0x2000, URZ ;  /* 0x0000200008180890 */ /* 0x004fe4000fffe0ff */
[----:B------:R2:W-:Y:S01]  /*1c30*/  @!P3 SYNCS.ARRIVE.TRANS64 RZ, [UR8+0x3000], R3 ;  /* 0x00300003ffffb9a7 */ /* 0x0005e20008000008 */
[----:B------:R-:W-:Y:S01]  /*1c40*/  @UP0 UIADD3 UR25, UPT, UPT, UR8, 0x3000, URZ ;  /* 0x0000300008190890 */ /* 0x000fe2000fffe0ff */
[----:B------:R-:W-:Y:S01]  /*1c50*/  VOTEU.ANY UP0, P1 ;  /* 0x0000000000ff7886 */ /* 0x000fe20000800100 */
[----:B------:R-:W-:Y:S01]  /*1c60*/  BAR.SYNC.DEFER_BLOCKING 0x0 ;  /* 0x0000000000007b1d */ /* 0x000fe20000010000 */
[----:B------:R-:W-:Y:S01]  /*1c70*/  @UP1 UIADD3 UR9, UPT, UPT, UR8, 0x3000, URZ ;  /* 0x0000300008091890 */ /* 0x000fe2000fffe0ff */
[----:B--2---:R-:W-:-:S04]  /*1c80*/  IMAD.U32 R3, R2, -0x80000000, RZ ;  /* 0x8000000002037824 */ /* 0x004fc800078e00ff */
[----:B------:R-:W-:Y:S01]  /*1c90*/  VOTEU.ANY UP1, P0 ;  /* 0x0000000000ff7886 */ /* 0x000fe20000020100 */
[----:B------:R2:W-:Y:S01]  /*1ca0*/  @UP0 UTMALDG.2D [UR24], [UR12] ;  /* 0x000000180c0005b4 */ /* 0x0005e20008008000 */
[----:B------:R-:W-:Y:S01]  /*1cb0*/  UISETP.NE.U32.AND UP0, UPT, UR22, URZ, UPT ;  /* 0x000000ff1600728c */ /* 0x000fe2000bf05070 */
[----:B------:R4:W-:Y:S06]  /*1cc0*/  MEMBAR.ALL.CTA ;  /* 0x0000000000007992 */ /* 0x0009ec0000008000 */
[----:B----4-:R-:W4:Y:S02]  /*1cd0*/  FENCE.VIEW.ASYNC.S ;  /* 0x00000000000073c6 */ /* 0x010f240000000000 */
[----:B----4-:R-:W-:Y:S06]  /*1ce0*/  BAR.SYNC.DEFER_BLOCKING 0x0 ;  /* 0x0000000000007b1d */ /* 0x010fec0000010000 */
[----:B------:R2:W-:Y:S02]  /*1cf0*/  @UP1 UTMALDG.2D [UR8], [UR14] ;  /* 0x000000080e0015b4 */ /* 0x0005e40008008000 */
[----:B------:R-:W-:Y:S06]  /*1d00*/  BAR.SYNC.DEFER_BLOCKING 0x0 ;  /* 0x0000000000007b1d */ /* 0x000fec0000010000 */
[----:B------:R-:W4:Y:S02]  /*1d10*/  SYNCS.PHASECHK.TRANS64.TRYWAIT P0, [UR8+0x3000], R3 ;  /* 0x00300003ff0075a7 */ /* 0x000f240008001108 */
[----:B--2-4-:R-:W-:Y:S05]  /*1d20*/  @!P0 BRA `(.L_x_58) ;  /* 0x0000000800448947 */ /* 0x014fea0003800000 */
.L_x_69:
[----:B------:R-:W-:Y:S05]  /*1d30*/  BRA.U UP0, `(.L_x_59) ;  /* 0x00000001001c7547 */ /* 0x000fea000b800000 */
[----:B------:R-:W-:Y:S01]  /*1d40*/  UMOV UR24, 0x0 ;  /* 0x0000000000187882 */ /* 0x000fe20000000000 */
[----:B------:R-:W-:Y:S01]  /*1d50*/  UMOV UR25, 0x4200010 ;  /* 0x0420001000197882 */ /* 0x000fe20000000000 */
[----:B------:R-:W-:Y:S01]  /*1d60*/  UMOV UR30, 0x0 ;  /* 0x00000000001e7882 */ /* 0x000fe20000000000 */
[----:B------:R-:W-:Y:S01]  /*1d70*/  UMOV UR31, 0x4200010 ;  /* 0x04200010001f7882 */ /* 0x000fe20000000000 */
[----:B------:R2:W-:Y:S01]  /*1d80*/  UTCQMMA gdesc[UR6], gdesc[UR16], tmem[UR29], tmem[UR24], idesc[UR25], UPT ;  /* 0x00ff1810060075ea */ /* 0x0005e2000b80031d */
[----:B------:R2:W-:Y:S01]  /*1d90*/  UTCQMMA gdesc[UR18], gdesc[UR20], tmem[UR29], tmem[UR30], idesc[UR31], UPT ;  /* 0x00ff1e14120075ea */ /* 0x0005e2000b80031d */
[----:B------:R-:W-:Y:S02]  /*1da0*/  NOP ;  /* 0x0000000000007918 */ /* 0x000fe40000000000 */
.L_x_59:
[----:B------:R-:W-:-:S04]  /*1db0*/  ELECT P0, URZ, PT ;  /* 0x0000000000ff782f */ /* 0x000fc80003800000 */
[----:B------:R-:W-:-:S13]  /*1dc0*/  ISETP.LT.U32.AND P0, PT, R68, 0x20, P0 ;  /* 0x000000204400780c */ /* 0x000fda0000701070 */
[----:B------:R-:W-:Y:S01]  /*1dd0*/  VOTEU.ANY UP0, P0 ;  /* 0x0000000000ff7886 */ /* 0x000fe20000000100 */
[----:B------:R-:W-:-:S04]  /*1de0*/  VOTEU.ANY UP1, P0 ;  /* 0x0000000000ff7886 */ /* 0x000fc80000020100 */
[----:B------:R-:W-:Y:S02]  /*1df0*/  @UP0 UMOV UR9, UR4 ;  /* 0x0000000400090c82 */ /* 0x000fe40008000000 */
[----:B------:R4:W-:Y:S01]  /*1e00*/  @UP1 UTCBAR [UR9], URZ ;  /* 0x000000ff090013e9 */ /* 0x0009e200080000ff */
[----:B------:R-:W-:Y:S06]  /*1e10*/  BAR.SYNC.DEFER_BLOCKING 0x0 ;  /* 0x0000000000007b1d */ /* 0x000fec0000010000 */
[----:B------:R-:W5:Y:S02]  /*1e20*/  SYNCS.PHASECHK.TRANS64.TRYWAIT P0, [UR8+0x3010], R3 ;  /* 0x00301003ff0075a7 */ /* 0x000f640008001108 */
[----:B----45:R-:W-:Y:S05]  /*1e30*/  @!P0 BRA `(.L_x_60) ;  /* 0x00000008000c8947 */ /* 0x030fea0003800000 */
.L_x_70:
[----:B------:R-:W-:Y:S01]  /*1e40*/  UIADD3 UR26, UPT, UPT, UR26, 0x40, URZ ;  /* 0x000000401a1a7890 */ /* 0x000fe2000fffe0ff */
[----:B------:R-:W-:-:S03]  /*1e50*/  LOP3.LUT R2, R2, 0x1, RZ, 0x3c, !PT ;  /* 0x0000000102027812 */ /* 0x000fc600078e3cff */
[----:B-1----:R-:W-:-:S09]  /*1e60*/  UISETP.GE.AND UP0, UPT, UR26, UR32, UPT ;  /* 0x000000201a00728c */ /* 0x002fd2000bf06270 */
[----:B------:R-:W-:Y:S05]  /*1e70*/  BRA.U !UP0, `(.L_x_61) ;  /* 0xfffffffd08447547 */ /* 0x000fea000b83ffff */
.L_x_54:
[----:B--2-4-:R-:W-:Y:S01]  /*1e80*/  BAR.SYNC.DEFER_BLOCKING 0x0 ;  /* 0x0000000000007b1d */ /* 0x014fe20000010000 */
[----:B------:R-:W-:-:S05]  /*1e90*/  IMAD.SHL.U32 R2, R0, 0x40, RZ ;  /* 0x0000004000027824 */ /* 0x000fca00078e00ff */
[----:B------:R-:W-:Y:S04]  /*1ea0*/  BSSY.RECONVERGENT B4, `(.L_x_62) ;  /* 0x0000004000047945 */ /* 0x000fe80003800200 */
[----:B------:R-:W-:Y:S05]  /*1eb0*/  @P3 BRA `(.L_x_63) ;  /* 0x0000000000083947 */ /* 0x000fea0003800000 */
[----:B------:R-:W2:Y:S02]  /*1ec0*/  SYNCS.CCTL.IV [UR8+0x3000] ;  /* 0x00300000ff0079b1 */ /* 0x000ea40008000008 */
[----:B--2---:R-:W2:Y:S02]  /*1ed0*/  SYNCS.CCTL.IV [UR8+0x3010] ;  /* 0x00301000ff0079b1 */ /* 0x004ea40008000008 */
.L_x_63:
[----:B-1----:R-:W-:Y:S05]  /*1ee0*/  BSYNC.RECONVERGENT B4 ;  /* 0x0000000000047941 */ /* 0x002fea0003800200 */
.L_x_62:
[----:B------:R-:W-:Y:S01]  /*1ef0*/  USHF.L.U32 UR22, UR22, 0x15, URZ ;  /* 0x0000001516167899 */ /* 0x000fe200080006ff */
[----:B------:R-:W-:Y:S01]  /*1f00*/  IMAD.SHL.U32 R3, R0, 0x10, RZ ;  /* 0x0000001000037824 */ /* 0x000fe200078e00ff */
[----:B------:R-:W-:Y:S01]  /*1f10*/  LOP3.LUT R2, R2, 0x1800, RZ, 0xc0, !PT ;  /* 0x0000180002027812 */ /* 0x000fe200078ec0ff */
[C---:B---3--:R-:W-:Y:S01]  /*1f20*/  IMAD.SHL.U32 R4, R0.reuse, 0x4, RZ ;  /* 0x0000000400047824 */ /* 0x048fe200078e00ff */
[----:B------:R-:W-:Y:S01]  /*1f30*/  ULOP3.LUT UR22, UR22, 0x600000, URZ, 0xc0, !UPT ;  /* 0x0060000016167892 */ /* 0x000fe2000f8ec0ff */
[----:B------:R-:W-:Y:S01]  /*1f40*/  IMAD.SHL.U32 R0, R0, 0x80, RZ ;  /* 0x0000008000007824 */ /* 0x000fe200078e00ff */
[----:B------:R-:W-:Y:S02]  /*1f50*/  LOP3.LUT R3, R2, 0x70, R3, 0xf8, !PT ;  /* 0x0000007002037812 */ /* 0x000fe400078ef803 */
[----:B------:R-:W-:Y:S01]  /*1f60*/  ELECT P0, URZ, PT ;  /* 0x0000000000ff782f */ /* 0x000fe20003800000 */
[----:B------:R-:W-:Y:S01]  /*1f70*/  UIADD3 UR22, UPT, UPT, UR29, UR22, URZ ;  /* 0x000000161d167290 */ /* 0x000fe2000fffe0ff */
[----:B------:R-:W-:Y:S01]  /*1f80*/  LOP3.LUT R3, R3, 0x40, R4, 0x78, !PT ;  /* 0x0000004003037812 */ /* 0x000fe200078e7804 */
[----:B------:R-:W-:Y:S01]  /*1f90*/  UMOV UR9, UR11 ;  /* 0x0000000b00097c82 */ /* 0x000fe20008000000 */
[----:B------:R-:W-:Y:S01]  /*1fa0*/  ISETP.LT.U32.AND P0, PT, R68, 0x20, P0 ;  /* 0x000000204400780c */ /* 0x000fe20000701070 */
[----:B------:R-:W-:Y:S01]  /*1fb0*/  UMOV UR10, UR27 ;  /* 0x0000001b000a7c82 */ /* 0x000fe20008000000 */
[----:B------:R-:W-:-:S04]  /*1fc0*/  LOP3.LUT R0, R3, 0x780, R0, 0xf8, !PT ;  /* 0x0000078003007812 */ /* 0x000fc800078ef800 */
[----:B------:R-:W-:Y:S01]  /*1fd0*/  LDTM.16dp32bit_t0_t15.x64 R4, tmem[UR22] ;  /* 0x00000016000479ee */ /* 0x000fe20008b00000 */
[----:B------:R-:W1:Y:S01]  /*1fe0*/  LDTM.16dp32bit_t16_t31.x64 R4, tmem[UR22+0x40] ;  /* 0x00004016000479ee */ /* 0x000e620008b20000 */
[C---:B------:R-:W-:Y:S01]  /*1ff0*/  LOP3.LUT R2, R0.reuse, 0x10, RZ, 0x3c, !PT ;  /* 0x0000001000027812 */ /* 0x040fe200078e3cff */
[----:B------:R-:W-:Y:S01]  /*2000*/  NOP ;  /* 0x0000000000007918 */ /* 0x000fe20000000000 */
[----:B------:R-:W-:-:S03]  /*2010*/  LOP3.LUT R3, R0, 0x20, RZ, 0x3c, !PT ;  /* 0x0000002000037812 */ /* 0x000fc600078e3cff */
[----:B-1----:R-:W-:Y:S01]  /*2020*/  VOTEU.ANY UP0, P0 ;  /* 0x0000000000ff7886 */ /* 0x002fe20000000100 */
[----:B------:R-:W-:-:S04]  /*2030*/  VOTEU.ANY UP1, P0 ;  /* 0x0000000000ff7886 */ /* 0x000fc80000020100 */
[----:B------:R-:W-:Y:S01]  /*2040*/  @UP0 UMOV UR4, UR23 ;  /* 0x0000001700040c82 */ /* 0x000fe20008000000 */
[----:B------:R-:W-:Y:S01]  /*2050*/  @UP0 UMOV UR5, UR28 ;  /* 0x0000001c00050c82 */ /* 0x000fe20008000000 */
[----:B------:R-:W-:Y:S02]  /*2060*/  F2FP.SATFINITE.E4M3.F32.PACK_AB_MERGE_C R6, R7, R6, RZ ;  /* 0x000000060706723e */ /* 0x000fe400048070ff */
[----:B------:R-:W-:Y:S02]  /*2070*/  F2FP.SATFINITE.E4M3.F32.PACK_AB_MERGE_C R10, R11, R10, RZ ;  /* 0x0000000a0b0a723e */ /* 0x000fe400048070ff */
[----:B------:R-:W-:Y:S02]  /*2080*/  F2FP.SATFINITE.E4M3.F32.PACK_AB_MERGE_C R14, R15, R14, RZ ;  /* 0x0000000e0f0e723e */ /* 0x000fe400048070ff */
[----:B------:R-:W-:Y:S02]  /*2090*/  F2FP.SATFINITE.E4M3.F32.PACK_AB_MERGE_C R7, R19, R18, RZ ;  /* 0x000000121307723e */ /* 0x000fe400048070ff */
[----:B------:R-:W-:-:S02]  /*20a0*/  F2FP.SATFINITE.E4M3.F32.PACK_AB_MERGE_C R22, R23, R22, RZ ;  /* 0x000000161716723e */ /* 0x000fc400048070ff */
[----:B------:R-:W-:Y:S02]  /*20b0*/  F2FP.SATFINITE.E4M3.F32.PACK_AB_MERGE_C R26, R27, R26, RZ ;  /* 0x0000001a1b1a723e */ /* 0x000fe400048070ff */
        /* <DEDUP_REMOVED lines=10> */
[----:B------:R-:W-:-:S02]  /*2160*/  F2FP.SATFINITE.E4M3.F32.PACK_AB_MERGE_C R4, R5, R4, R6 ;  /* 0x000000040504723e */ /* 0x000fc40004807006 */
[----:B------:R-:W-:Y:S02]  /*2170*/  F2FP.SATFINITE.E4M3.F32.PACK_AB_MERGE_C R5, R9, R8, R10 ;  /* 0x000000080905723e */ /* 0x000fe4000480700a */
[----:B------:R-:W-:Y:S02]  /*2180*/  F2FP.SATFINITE.E4M3.F32.PACK_AB_MERGE_C R6, R13, R12, R14 ;  /* 0x0000000c0d06723e */ /* 0x000fe4000480700e */
[----:B------:R-:W-:Y:S02]  /*2190*/  F2FP.SATFINITE.E4M3.F32.PACK_AB_MERGE_C R7, R17, R16, R7 ;  /* 0x000000101107723e */ /* 0x000fe40004807007 */
[----:B------:R-:W-:Y:S02]  /*21a0*/  F2FP.SATFINITE.E4M3.F32.PACK_AB_MERGE_C R20, R21, R20, R22 ;  /* 0x000000141514723e */ /* 0x000fe40004807016 */
[----:B------:R-:W-:Y:S01]  /*21b0*/  F2FP.SATFINITE.E4M3.F32.PACK_AB_MERGE_C R21, R25, R24, R26 ;  /* 0x000000181915723e */ /* 0x000fe2000480701a */
[----:B--2---:R1:W-:Y:S01]  /*21c0*/  STS.128 [R0+UR8], R4 ;  /* 0x0000000400007988 */ /* 0x0043e20008000c08 */
[----:B------:R-:W-:-:S02]  /*21d0*/  F2FP.SATFINITE.E4M3.F32.PACK_AB_MERGE_C R22, R29, R28, R30 ;  /* 0x0000001c1d16723e */ /* 0x000fc4000480701e */
[----:B------:R-:W-:Y:S02]  /*21e0*/  F2FP.SATFINITE.E4M3.F32.PACK_AB_MERGE_C R23, R33, R32, R23 ;  /* 0x000000202117723e */ /* 0x000fe40004807017 */
[----:B------:R-:W-:Y:S02]  /*21f0*/  F2FP.SATFINITE.E4M3.F32.PACK_AB_MERGE_C R36, R37, R36, R38 ;  /* 0x000000242524723e */ /* 0x000fe40004807026 */
[----:B------:R-:W-:Y:S01]  /*2200*/  F2FP.SATFINITE.E4M3.F32.PACK_AB_MERGE_C R37, R41, R40, R42 ;  /* 0x000000282925723e */ /* 0x000fe2000480702a */
[----:B------:R1:W-:Y:S01]  /*2210*/  STS.128 [R2+UR8], R20 ;  /* 0x0000001402007988 */ /* 0x0003e20008000c08 */
[----:B------:R-:W-:Y:S02]  /*2220*/  F2FP.SATFINITE.E4M3.F32.PACK_AB_MERGE_C R38, R45, R44, R46 ;  /* 0x0000002c2d26723e */ /* 0x000fe4000480702e */
[----:B------:R-:W-:Y:S02]  /*2230*/  F2FP.SATFINITE.E4M3.F32.PACK_AB_MERGE_C R39, R49, R48, R50 ;  /* 0x000000303127723e */ /* 0x000fe40004807032 */
[----:B------:R-:W-:-:S02]  /*2240*/  F2FP.SATFINITE.E4M3.F32.PACK_AB_MERGE_C R52, R53, R52, R54 ;  /* 0x000000343534723e */ /* 0x000fc40004807036 */
[----:B------:R-:W-:Y:S01]  /*2250*/  F2FP.SATFINITE.E4M3.F32.PACK_AB_MERGE_C R53, R57, R56, R58 ;  /* 0x000000383935723e */ /* 0x000fe2000480703a */
[----:B------:R1:W-:Y:S01]  /*2260*/  STS.128 [R3+UR8], R36 ;  /* 0x0000002403007988 */ /* 0x0003e20008000c08 */
[----:B------:R-:W-:Y:S02]  /*2270*/  F2FP.SATFINITE.E4M3.F32.PACK_AB_MERGE_C R54, R61, R60, R62 ;  /* 0x0000003c3d36723e */ /* 0x000fe4000480703e */
[----:B------:R-:W-:Y:S02]  /*2280*/  F2FP.SATFINITE.E4M3.F32.PACK_AB_MERGE_C R55, R65, R64, R66 ;  /* 0x000000404137723e */ /* 0x000fe40004807042 */
[----:B------:R-:W-:-:S05]  /*2290*/  LOP3.LUT R8, R0, 0x30, RZ, 0x3c, !PT ;  /* 0x0000003000087812 */ /* 0x000fca00078e3cff */
[----:B------:R1:W-:Y:S01]  /*22a0*/  STS.128 [R8+UR8], R52 ;  /* 0x0000003408007988 */ /* 0x0003e20008000c08 */
[----:B------:R2:W-:Y:S06]  /*22b0*/  MEMBAR.ALL.CTA ;  /* 0x0000000000007992 */ /* 0x0005ec0000008000 */
[----:B--2---:R-:W2:Y:S02]  /*22c0*/  FENCE.VIEW.ASYNC.S ;  /* 0x00000000000073c6 */ /* 0x004ea40000000000 */
[----:B--2---:R-:W-:Y:S06]  /*22d0*/  BAR.SYNC.DEFER_BLOCKING 0x0 ;  /* 0x0000000000007b1d */ /* 0x004fec0000010000 */
[----:B------:R1:W-:Y:S01]  /*22e0*/  @UP1 UTMASTG.2D [UR8], [UR4] ;  /* 0x00000008040013b5 */ /* 0x0003e20008008000 */
[----:B------:R0:W-:Y:S01]  /*22f0*/  UTMACMDFLUSH ;  /* 0x00000000000079b7 */ /* 0x0001e20000000000 */
[----:B------:R-:W-:-:S04]  /*2300*/  DEPBAR.LE SB0, 0x0 ;  /* 0x000080000000791a */ /* 0x000fc80000000000 */
[----:B------:R-:W-:Y:S08]  /*2310*/  BAR.SYNC.DEFER_BLOCKING 0x0 ;  /* 0x0000000000007b1d */ /* 0x000ff00000010000 */
[----:B------:R-:W-:Y:S06]  /*2320*/  BAR.SYNC.DEFER_BLOCKING 0x0 ;  /* 0x0000000000007b1d */ /* 0x000fec0000010000 */
[----:B-1----:R-:W-:Y:S05]  /*2330*/  @P2 BRA `(.L_x_64) ;  /* 0x0000000000a02947 */ /* 0x002fea0003800000 */
[----:B------:R-:W1:Y:S01]  /*2340*/  S2UR UR5, SR_CgaCtaId ;  /* 0x00000000000579c3 */ /* 0x000e620000008800 */
[----:B------:R-:W-:Y:S01]  /*2350*/  NOP ;  /* 0x0000000000007918 */ /* 0x000fe20000000000 */
[----:B------:R-:W-:Y:S01]  /*2360*/  UMOV UR4, 0x50 ;  /* 0x0000005000047882 */ /* 0x000fe20000000000 */
[----:B------:R-:W-:Y:S02]  /*2370*/  IMAD.U32 R0, RZ, RZ, UR29 ;  /* 0x0000001dff007e24 */ /* 0x000fe4000f8e00ff */
[----:B------:R-:W-:Y:S02]  /*2380*/  IMAD.MOV.U32 R3, RZ, RZ, 0xf ;  /* 0x0000000fff037424 */ /* 0x000fe400078e00ff */
[----:B------:R-:W-:Y:S01]  /*2390*/  IMAD.MOV.U32 R7, RZ, RZ, 0x1 ;  /* 0x00000001ff077424 */ /* 0x000fe200078e00ff */
[----:B------:R-:W-:-:S04]  /*23a0*/  LOP3.LUT R0, R0, 0xffff, RZ, 0xc0, !PT ;  /* 0x0000ffff00007812 */ /* 0x000fc800078ec0ff */
[----:B------:R-:W-:-:S05]  /*23b0*/  SHF.R.U32.HI R0, RZ, 0x5, R0 ;  /* 0x00000005ff007819 */ /* 0x000fca0000011600 */
[----:B------:R-:W-:Y:S01]  /*23c0*/  VIADD R2, R0, 0x10 ;  /* 0x0000001000027836 */ /* 0x000fe20000000000 */
[----:B------:R-:W-:Y:S01]  /*23d0*/  SHF.L.U32 R0, R3, R0, RZ ;  /* 0x0000000003007219 */ /* 0x000fe200000006ff */
[----:B-1----:R-:W-:-:S03]  /*23e0*/  ULEA UR6, UR5, UR4, 0x18 ;  /* 0x0000000405067291 */ /* 0x002fc6000f8ec0ff */
[----:B------:R-:W-:-:S04]  /*23f0*/  SHF.L.U32 R3, R7, R2, RZ ;  /* 0x0000000207037219 */ /* 0x000fc800000006ff */
[----:B------:R-:W-:Y:S02]  /*2400*/  LOP3.LUT R0, R3, R0, RZ, 0xfc, !PT ;  /* 0x0000000003007212 */ /* 0x000fe400078efcff */
[----:B------:R-:W1:Y:S02]  /*2410*/  LDS R5, [UR6] ;  /* 0x00000006ff057984 */ /* 0x000e640008000800 */
[C---:B------:R-:W-:Y:S02]  /*2420*/  LOP3.LUT R2, R0.reuse, 0xffff, RZ, 0xc0, !PT ;  /* 0x0000ffff00027812 */ /* 0x040fe400078ec0ff */
[----:B-1----:R-:W-:-:S04]  /*2430*/  LOP3.LUT R3, R0, 0xffff, R5, 0x80, !PT ;  /* 0x0000ffff00037812 */ /* 0x002fc800078e8005 */
[----:B------:R-:W-:-:S13]  /*2440*/  ISETP.NE.AND P0, PT, R3, R2, PT ;  /* 0x000000020300720c */ /* 0x000fda0003f05270 */
[----:B------:R-:W-:Y:S05]  /*2450*/  @P0 BRA `(.L_x_65) ;  /* 0x0000000000500947 */ /* 0x000fea0003800000 */
[----:B------:R-:W-:Y:S02]  /*2460*/  SHF.R.U32.HI R5, RZ, 0x10, R5 ;  /* 0x00000010ff057819 */ /* 0x000fe40000011605 */
[----:B------:R-:W-:-:S04]  /*2470*/  SHF.R.U32.HI R2, RZ, 0x10, R0 ;  /* 0x00000010ff027819 */ /* 0x000fc80000011600 */
[----:B------:R-:W-:-:S04]  /*2480*/  LOP3.LUT R5, R5, R2, RZ, 0xc0, !PT ;  /* 0x0000000205057212 */ /* 0x000fc800078ec0ff */
[----:B------:R-:W-:-:S13]  /*2490*/  ISETP.NE.AND P0, PT, R5, R2, PT ;  /* 0x000000020500720c */ /* 0x000fda0003f05270 */
[----:B------:R-:W-:Y:S05]  /*24a0*/  @P0 BRA `(.L_x_66) ;  /* 0x0000000000300947 */ /* 0x000fea0003800000 */
[----:B------:R-:W-:Y:S01]  /*24b0*/  R2UR UR4, R0 ;  /* 0x00000000000472ca */ /* 0x000fe200000e0000 */
[----:B------:R-:W-:Y:S01]  /*24c0*/  VOTEU.ANY UR5, UPT, PT ;  /* 0x0000000000057886 */ /* 0x000fe200038e0100 */
[----:B------:R-:W1:Y:S01]  /*24d0*/  S2R R0, SR_LANEID ;  /* 0x0000000000007919 */ /* 0x000e620000000000 */
[----:B------:R-:W-:-:S10]  /*24e0*/  UFLO.U32 UR5, UR5 ;  /* 0x00000005000572bd */ /* 0x000fd400080e0000 */
[----:B------:R-:W-:-:S06]  /*24f0*/  ULOP3.LUT UR4, URZ, UR4, URZ, 0x33, !UPT ;  /* 0x00000004ff047292 */ /* 0x000fcc000f8e33ff */
[----:B------:R-:W-:-:S04]  /*2500*/  IMAD.U32 R2, RZ, RZ, UR4 ;  /* 0x00000004ff027e24 */ /* 0x000fc8000f8e00ff */
[----:B------:R-:W2:Y:S02]  /*2510*/  REDUX UR7, R2 ;  /* 0x00000000020773c4 */ /* 0x000ea40000000000 */
[----:B------:R3:W-:Y:S01]  /*2520*/  UTCATOMSWS.AND URZ, UR4 ;  /* 0x0000000400ff79e3 */ /* 0x0007e20008000000 */
[----:B-1----:R-:W-:Y:S01]  /*2530*/  ISETP.EQ.U32.AND P0, PT, R0, UR5, PT ;  /* 0x0000000500007c0c */ /* 0x002fe2000bf02070 */
[----:B--2---:R-:W-:-:S12]  /*2540*/  IMAD.U32 R0, RZ, RZ, UR7 ;  /* 0x00000007ff007e24 */ /* 0x004fd8000f8e00ff */
[----:B------:R3:W-:Y:S01]  /*2550*/  @P0 ATOMS.AND RZ, [UR6], R0 ;  /* 0x00000000ffff098c */ /* 0x0007e2000a800006 */
[----:B------:R-:W-:Y:S05]  /*2560*/  BRA `(.L_x_64) ;  /* 0x0000000000147947 */ /* 0x000fea0003800000 */
.L_x_66:
[----:B------:R-:W-:-:S07]  /*2570*/  MOV R2, 0x2590 ;  /* 0x0000259000027802 */ /* 0x000fce0000000f00 */
[----:B------:R-:W-:Y:S05]  /*2580*/  CALL.REL.NOINC `($__internal_0_$__cuda_sm10x_tcgen05_guardrail_trap_col_being_dealloced_not_returned_by_alloc) ;  /* 0x0000000000447944 */ /* 0x000fea0003c00000 */
[----:B------:R-:W-:Y:S05]  /*2590*/  BRA `(.L_x_64) ;  /* 0x0000000000087947 */ /* 0x000fea0003800000 */
.L_x_65:
[----:B------:R-:W-:-:S07]  /*25a0*/  MOV R2, 0x25c0 ;  /* 0x000025c000027802 */ /* 0x000fce0000000f00 */
[----:B------:R-:W-:Y:S05]  /*25b0*/  CALL.REL.NOINC `($__internal_2_$__cuda_sm10x_tcgen05_guardrail_trap_unallocated_columns_being_dealloced) ;  /* 0x0000000000507944 */ /* 0x000fea0003c00000 */
.L_x_64:
[----:B------:R-:W-:Y:S01]  /*25c0*/  NOP ;  /* 0x0000000000007918 */ /* 0x000fe20000000000 */
[----:B---3--:R-:W-:Y:S05]  /*25d0*/  EXIT ;  /* 0x000000000000794d */ /* 0x008fea0003800000 */
.L_x_55:
[----:B------:R-:W1:Y:S02]  /*25e0*/  SYNCS.PHASECHK.TRANS64.TRYWAIT P0, [UR8+0x3000], RZ ;  /* 0x003000ffff0075a7 */ /* 0x000e640008001108 */
[----:B-1----:R-:W-:Y:S05]  /*25f0*/  @!P0 BRA `(.L_x_55) ;  /* 0xfffffffc00f88947 */ /* 0x002fea000383ffff */
[----:B------:R-:W-:Y:S05]  /*2600*/  BRA `(.L_x_67) ;  /* 0xfffffff400007947 */ /* 0x000fea000383ffff */
.L_x_57:
[----:B------:R-:W1:Y:S02]  /*2610*/  SYNCS.PHASECHK.TRANS64.TRYWAIT P1, [UR8+0x3010], RZ ;  /* 0x003010ffff0075a7 */ /* 0x000e640008021108 */
[----:B-1----:R-:W-:Y:S05]  /*2620*/  @!P1 BRA `(.L_x_57) ;  /* 0xfffffffc00f89947 */ /* 0x002fea000383ffff */
[----:B------:R-:W-:Y:S05]  /*2630*/  BRA `(.L_x_68) ;  /* 0xfffffff400447947 */ /* 0x000fea000383ffff */
.L_x_58:
[----:B------:R-:W2:Y:S02]  /*2640*/  SYNCS.PHASECHK.TRANS64.TRYWAIT P0, [UR8+0x3000], R3 ;  /* 0x00300003ff0075a7 */ /* 0x000ea40008001108 */
[----:B--2---:R-:W-:Y:S05]  /*2650*/  @!P0 BRA `(.L_x_58) ;  /* 0xfffffffc00f88947 */ /* 0x004fea000383ffff */
[----:B------:R-:W-:Y:S05]  /*2660*/  BRA `(.L_x_69) ;  /* 0xfffffff400b07947 */ /* 0x000fea000383ffff */
.L_x_60:
[----:B------:R-:W4:Y:S02]  /*2670*/  SYNCS.PHASECHK.TRANS64.TRYWAIT P0, [UR8+0x3010], R3 ;  /* 0x00301003ff0075a7 */ /* 0x000f240008001108 */
[----:B----4-:R-:W-:Y:S05]  /*2680*/  @!P0 BRA `(.L_x_60) ;  /* 0xfffffffc00f88947 */ /* 0x010fea000383ffff */
[----:B------:R-:W-:Y:S05]  /*2690*/  BRA `(.L_x_70) ;  /* 0xfffffff400e87947 */ /* 0x000fea000383ffff */
        .weak           $__internal_0_$__cuda_sm10x_tcgen05_guardrail_trap_col_being_dealloced_not_returned_by_alloc
        .type           $__internal_0_$__cuda_sm10x_tcgen05_guardrail_trap_col_being_dealloced_not_returned_by_alloc,@function
        .size           $__internal_0_$__cuda_sm10x_tcgen05_guardrail_trap_col_being_dealloced_not_returned_by_alloc,($__internal_1_$__cuda_sm10x_tcgen05_guardrail_trap_phase_invalid_during_alloc - $__internal_0_$__cuda_sm10x_tcgen05_guardrail_trap_col_being_dealloced_not_returned_by_alloc)
$__internal_0_$__cuda_sm10x_tcgen05_guardrail_trap_col_being_dealloced_not_returned_by_alloc:
[----:B------:R-:W-:Y:S05]  /*26a0*/  BPT.TRAP 0x1 ;  /* 0x000000040000795c */ /* 0x000fea0000300000 */
[----:B------:R-:W-:-:S04]  /*26b0*/  IMAD.MOV.U32 R3, RZ, RZ, 0x0 ;  /* 0x00000000ff037424 */ /* 0x000fc800078e00ff */
[----:B------:R-:W-:Y:S05]  /*26c0*/  RET.REL.NODEC R2 `(gluon_tcgen05) ;  /* 0xffffffd8024c7950 */ /* 0x000fea0003c3ffff */
        .weak           $__internal_1_$__cuda_sm10x_tcgen05_guardrail_trap_phase_invalid_during_alloc
        .type           $__internal_1_$__cuda_sm10x_tcgen05_guardrail_trap_phase_invalid_during_alloc,@function
        .size           $__internal_1_$__cuda_sm10x_tcgen05_guardrail_trap_phase_invalid_during_alloc,($__internal_2_$__cuda_sm10x_tcgen05_guardrail_trap_unallocated_columns_being_dealloced - $__internal_1_$__cuda_sm10x_tcgen05_guardrail_trap_phase_invalid_during_alloc)
$__internal_1_$__cuda_sm10x_tcgen05_guardrail_trap_phase_invalid_during_alloc:
[----:B------:R-:W-:Y:S05]  /*26d0*/  BPT.TRAP 0x1 ;  /* 0x000000040000795c */ /* 0x000fea0000300000 */
[----:B------:R-:W-:-:S04]  /*26e0*/  IMAD.MOV.U32 R3, RZ, RZ, 0x0 ;  /* 0x00000000ff037424 */ /* 0x000fc800078e00ff */
[----:B------:R-:W-:Y:S05]  /*26f0*/  RET.REL.NODEC R2 `(gluon_tcgen05) ;  /* 0xffffffd802407950 */ /* 0x000fea0003c3ffff */
        .weak           $__internal_2_$__cuda_sm10x_tcgen05_guardrail_trap_unallocated_columns_being_dealloced
        .type           $__internal_2_$__cuda_sm10x_tcgen05_guardrail_trap_unallocated_columns_being_dealloced,@function
        .size           $__internal_2_$__cuda_sm10x_tcgen05_guardrail_trap_unallocated_columns_being_dealloced,(.L_x_74 - $__internal_2_$__cuda_sm10x_tcgen05_guardrail_trap_unallocated_columns_being_dealloced)
$__internal_2_$__cuda_sm10x_tcgen05_guardrail_trap_unallocated_columns_being_dealloced:
[----:B------:R-:W-:Y:S05]  /*2700*/  BPT.TRAP 0x1 ;  /* 0x000000040000795c */ /* 0x000fea0000300000 */
[----:B------:R-:W-:-:S04]  /*2710*/  IMAD.MOV.U32 R3, RZ, RZ, 0x0 ;  /* 0x00000000ff037424 */ /* 0x000fc800078e00ff */
[----:B------:R-:W-:Y:S05]  /*2720*/  RET.REL.NODEC R2 `(gluon_tcgen05) ;  /* 0xffffffd802347950 */ /* 0x000fea0003c3ffff */
.L_x_71:
[----:B------:R-:W-:-:S00]  /*2730*/  BRA `(.L_x_71) ;  /* 0xfffffffc00fc7947 */ /* 0x000fc0000383ffff */
[----:B------:R-:W-:-:S00]  /*2740*/  NOP ;  /* 0x0000000000007918 */ /* 0x000fc00000000000 */
        /* <DEDUP_REMOVED lines=11> */
.L_x_74:


//--------------------- .nv.shared.gluon_tcgen05  --------------------------
	.section	.nv.shared.gluon_tcgen05,"aw",@nobits
	.sectionflags	@""
	.align	16
	.zero		1024


//--------------------- .nv.shared.reserved.0     --------------------------
	.section	.nv.shared.reserved.0,"aw",@nobits
	.align	8
	.weak		__nv_reservedSMEM_offset_0_alias
	.size		__nv_reservedSMEM_offset_0_alias, 0, 64
	.other		__nv_reservedSMEM_offset_0_alias,@"STO_CUDA_RESERVED_SHARED STV_DEFAULT"
__nv_reservedSMEM_offset_0_alias:
	.zero		0
.nv.shared.reserved.0:
	.zero		64
	.weak		__nv_reservedSMEM_allocation_phase
	.type		__nv_reservedSMEM_allocation_phase,@object
	.size		__nv_reservedSMEM_allocation_phase,(.L_0 - __nv_reservedSMEM_allocation_phase)
__nv_reservedSMEM_allocation_phase:
	.zero		1
.L_0:
	.zero		7
	.weak		__nv_reservedSMEM_devtool_atexit_pc
	.type		__nv_reservedSMEM_devtool_atexit_pc,@object
	.size		__nv_reservedSMEM_devtool_atexit_pc,(__nv_reservedSMEM_allocation_mask - __nv_reservedSMEM_devtool_atexit_pc)
__nv_reservedSMEM_devtool_atexit_pc:
	.zero		8
	.weak		__nv_reservedSMEM_allocation_mask
	.type		__nv_reservedSMEM_allocation_mask,@object
	.size		__nv_reservedSMEM_allocation_mask,(.L_2 - __nv_reservedSMEM_allocation_mask)
__nv_reservedSMEM_allocation_mask:
	.zero		4
.L_2:


//--------------------- .nv.constant0.gluon_tcgen05 --------------------------
	.section	.nv.constant0.gluon_tcgen05,"a",@progbits
	.sectionflags	@""
	.align	4
.nv.constant0.gluon_tcgen05:
	.zero		976


//--------------------- SYMBOLS --------------------------

	.type		.nv.reservedSmem.offset0,@object
	.size		.nv.reservedSmem.offset0,0x4
	.type		.nv.reservedSmem.cap,@object
	.size		.nv.reservedSmem.cap,0x4
